	.headerflags	@"EF_CUDA_TEXMODE_UNIFIED EF_CUDA_64BIT_ADDRESS EF_CUDA_SM86 EF_CUDA_VIRTUAL_SM(EF_CUDA_SM86)"
	.elftype	@"ET_EXEC"


//--------------------- .nv.info                  --------------------------
	.section	.nv.info,"",@"SHT_CUDA_INFO"
	.align	4


	//----- nvinfo : EIATTR_REGCOUNT
	.align		4
        /*0000*/ 	.byte	0x04, 0x2f
        /*0002*/ 	.short	(.L_1 - .L_0)
	.align		4
.L_0:
        /*0004*/ 	.word	index@(triton_mm)
        /*0008*/ 	.word	0x000000fe


	//----- nvinfo : EIATTR_MAX_STACK_SIZE
	.align		4
.L_1:
        /*000c*/ 	.byte	0x04, 0x23
        /*000e*/ 	.short	(.L_3 - .L_2)
	.align		4
.L_2:
        /*0010*/ 	.word	index@(triton_mm)
        /*0014*/ 	.word	0x00000000


	//----- nvinfo : EIATTR_MIN_STACK_SIZE
	.align		4
.L_3:
        /*0018*/ 	.byte	0x04, 0x12
        /*001a*/ 	.short	(.L_5 - .L_4)
	.align		4
.L_4:
        /*001c*/ 	.word	index@(triton_mm)
        /*0020*/ 	.word	0x00000000


	//----- nvinfo : EIATTR_FRAME_SIZE
	.align		4
.L_5:
        /*0024*/ 	.byte	0x04, 0x11
        /*0026*/ 	.short	(.L_7 - .L_6)
	.align		4
.L_6:
        /*0028*/ 	.word	index@(triton_mm)
        /*002c*/ 	.word	0x00000000
.L_7:


//--------------------- .nv.info.triton_mm        --------------------------
	.section	.nv.info.triton_mm,"",@"SHT_CUDA_INFO"
	.align	4


	//----- nvinfo : EIATTR_CUDA_API_VERSION
	.align		4
        /*0000*/ 	.byte	0x04, 0x37
        /*0002*/ 	.short	(.L_9 - .L_8)
.L_8:
        /*0004*/ 	.word	0x0000007b


	//----- nvinfo : EIATTR_SW2861232_WAR
	.align		4
.L_9:
        /*0008*/ 	.byte	0x01, 0x35
	.zero		2


	//----- nvinfo : EIATTR_PARAM_CBANK
	.align		4
        /*000c*/ 	.byte	0x04, 0x0a
        /*000e*/ 	.short	(.L_11 - .L_10)
	.align		4
.L_10:
        /*0010*/ 	.word	index@(.nv.constant0.triton_mm)
        /*0014*/ 	.short	0x0160
        /*0016*/ 	.short	0x001c


	//----- nvinfo : EIATTR_CBANK_PARAM_SIZE
	.align		4
.L_11:
        /*0018*/ 	.byte	0x03, 0x19
        /*001a*/ 	.short	0x001c


	//----- nvinfo : EIATTR_KPARAM_INFO
	.align		4
        /*001c*/ 	.byte	0x04, 0x17
        /*001e*/ 	.short	(.L_13 - .L_12)
.L_12:
        /*0020*/ 	.word	0x00000000
        /*0024*/ 	.short	0x0003
        /*0026*/ 	.short	0x0018
        /*0028*/ 	.byte	0x00, 0xf0, 0x11, 0x00


	//----- nvinfo : EIATTR_KPARAM_INFO
	.align		4
.L_13:
        /*002c*/ 	.byte	0x04, 0x17
        /*002e*/ 	.short	(.L_15 - .L_14)
.L_14:
        /*0030*/ 	.word	0x00000000
        /*0034*/ 	.short	0x0002
        /*0036*/ 	.short	0x0010
        /*0038*/ 	.byte	0x00, 0xf0, 0x21, 0x00


	//----- nvinfo : EIATTR_KPARAM_INFO
	.align		4
.L_15:
        /*003c*/ 	.byte	0x04, 0x17
        /*003e*/ 	.short	(.L_17 - .L_16)
.L_16:
        /*0040*/ 	.word	0x00000000
        /*0044*/ 	.short	0x0001
        /*0046*/ 	.short	0x0008
        /*0048*/ 	.byte	0x00, 0xf0, 0x21, 0x00


	//----- nvinfo : EIATTR_KPARAM_INFO
	.align		4
.L_17:
        /*004c*/ 	.byte	0x04, 0x17
        /*004e*/ 	.short	(.L_19 - .L_18)
.L_18:
        /*0050*/ 	.word	0x00000000
        /*0054*/ 	.short	0x0000
        /*0056*/ 	.short	0x0000
        /*0058*/ 	.byte	0x00, 0xf0, 0x21, 0x00


	//----- nvinfo : EIATTR_MAXREG_COUNT
	.align		4
.L_19:
        /*005c*/ 	.byte	0x03, 0x1b
        /*005e*/ 	.short	0x00ff


	//----- nvinfo : EIATTR_EXIT_INSTR_OFFSETS
	.align		4
        /*0060*/ 	.byte	0x04, 0x1c
        /*0062*/ 	.short	(.L_21 - .L_20)


	//   ....[0]....
.L_20:
        /*0064*/ 	.word	0x00000030


	//   ....[1]....
        /*0068*/ 	.word	0x000141c0


	//   ....[2]....
        /*006c*/ 	.word	0x00014210


	//----- nvinfo : EIATTR_MAX_THREADS
	.align		4
.L_21:
        /*0070*/ 	.byte	0x04, 0x05
        /*0072*/ 	.short	(.L_23 - .L_22)
.L_22:
        /*0074*/ 	.word	0x00000080
        /*0078*/ 	.word	0x00000001
        /*007c*/ 	.word	0x00000001
.L_23:


//--------------------- .nv.rel.action            --------------------------
	.section	.nv.rel.action,"",@"SHT_CUDA_RELOCINFO"
	.align	8
	.sectionentsize	8
        /*0000*/ 	.byte	0x73, 0x00, 0x00, 0x00, 0x00, 0x00, 0x00, 0x00, 0x00, 0x00, 0x00, 0x11, 0x25, 0x00, 0x05, 0x36


//--------------------- .nv.constant0.triton_mm   --------------------------
	.section	.nv.constant0.triton_mm,"a",@progbits
	.align	4
.nv.constant0.triton_mm:
	.zero		380


//--------------------- .text.triton_mm           --------------------------
	.section	.text.triton_mm,"ax",@progbits
	.sectionflags	@"SHF_BARRIERS=1"
	.sectioninfo	@"SHI_REGISTERS=254"
	.align	128
        .global         triton_mm
        .type           triton_mm,@function
        .size           triton_mm,(.L_x_3 - triton_mm)
        .other          triton_mm,@"STO_CUDA_ENTRY STV_DEFAULT"
triton_mm:
.text.triton_mm:
[----:B------:R-:W-:-:S02]  /*0000*/  MOV R1, c[0x0][0x28] ;  /* 0x00000a0000017a02 */ /* 0x000fc40000000f00 */
[----:B------:R-:W-:-:S04]  /*0010*/  MOV R0, c[0x0][0x178] ;  /* 0x00005e0000007a02 */ /* 0x000fc80000000f00 */
[----:B------:R-:W-:-:S13]  /*0020*/  LOP3.LUT P0, RZ, R0, 0xffffff, RZ, 0xc0, !PT ;  /* 0x00ffffff00ff7812 */ /* 0x000fda000780c0ff */
[----:B------:R-:W-:Y:S05]  /*0030*/  @!P0 EXIT ;  /* 0x000000000000894d */ /* 0x000fea0003800000 */
[----:B------:R-:W1:Y:S01]  /*0040*/  S2R R9, SR_CTAID.X ;  /* 0x0000000000097919 */ /* 0x000e620000002500 */
[----:B------:R-:W-:Y:S01]  /*0050*/  IADD3 R0, R0, 0x3f, RZ ;  /* 0x0000003f00007810 */ /* 0x000fe20007ffe0ff */
[----:B------:R-:W-:Y:S01]  /*0060*/  ULDC.64 UR8, c[0x0][0x118] ;  /* 0x0000460000087ab9 */ /* 0x000fe20000000a00 */
[----:B------:R-:W-:Y:S01]  /*0070*/  IABS R16, c[0x0][0x178] ;  /* 0x00005e0000107a13 */ /* 0x000fe20000000000 */
[----:B------:R-:W2:Y:S01]  /*0080*/  S2R R40, SR_TID.X ;  /* 0x0000000000287919 */ /* 0x000ea20000002100 */
[----:B------:R-:W-:Y:S01]  /*0090*/  SHF.R.S32.HI R3, RZ, 0x1f, R0 ;  /* 0x0000001fff037819 */ /* 0x000fe20000011400 */
[----:B------:R-:W-:Y:S01]  /*00a0*/  CS2R R120, SRZ ;  /* 0x0000000000787805 */ /* 0x000fe2000001ff00 */
[----:B------:R-:W-:Y:S01]  /*00b0*/  MOV R27, 0x4 ;  /* 0x00000004001b7802 */ /* 0x000fe20000000f00 */
[----:B------:R-:W-:Y:S01]  /*00c0*/  CS2R R122, SRZ ;  /* 0x00000000007a7805 */ /* 0x000fe2000001ff00 */
[----:B------:R-:W-:Y:S01]  /*00d0*/  LEA.HI R3, R3, R0, RZ, 0x6 ;  /* 0x0000000003037211 */ /* 0x000fe200078f30ff */
[----:B------:R-:W-:Y:S01]  /*00e0*/  CS2R R84, SRZ ;  /* 0x0000000000547805 */ /* 0x000fe2000001ff00 */
[----:B------:R-:W-:Y:S01]  /*00f0*/  MOV R143, 0x1 ;  /* 0x00000001008f7802 */ /* 0x000fe20000000f00 */
[----:B------:R-:W-:Y:S01]  /*0100*/  CS2R R86, SRZ ;  /* 0x0000000000567805 */ /* 0x000fe2000001ff00 */
[----:B------:R-:W-:Y:S01]  /*0110*/  MOV R155, 0xffffffc0 ;  /* 0xffffffc0009b7802 */ /* 0x000fe20000000f00 */
[----:B------:R-:W-:Y:S01]  /*0120*/  CS2R R108, SRZ ;  /* 0x00000000006c7805 */ /* 0x000fe2000001ff00 */
        /* <DEDUP_REMOVED lines=9> */
[----:B-1----:R-:W-:Y:S01]  /*01c0*/  SHF.R.S32.HI R2, RZ, 0x1f, R9 ;  /* 0x0000001fff027819 */ /* 0x002fe20000011409 */
[----:B------:R-:W-:Y:S01]  /*01d0*/  CS2R R92, SRZ ;  /* 0x00000000005c7805 */ /* 0x000fe2000001ff00 */
[----:B------:R-:W-:Y:S01]  /*01e0*/  ISETP.GE.AND P1, PT, R9, RZ, PT ;  /* 0x000000ff0900720c */ /* 0x000fe20003f26270 */
[----:B------:R-:W-:Y:S01]  /*01f0*/  CS2R R94, SRZ ;  /* 0x00000000005e7805 */ /* 0x000fe2000001ff00 */
[-C--:B------:R-:W-:Y:S01]  /*0200*/  LEA.HI R4, R2, R9.reuse, RZ, 0x4 ;  /* 0x0000000902047211 */ /* 0x080fe200078f20ff */
[----:B------:R-:W-:Y:S01]  /*0210*/  CS2R R104, SRZ ;  /* 0x0000000000687805 */ /* 0x000fe2000001ff00 */
[----:B--2---:R-:W-:Y:S01]  /*0220*/  SHF.L.U32 R145, R40, 0x2, RZ ;  /* 0x0000000228917819 */ /* 0x004fe200000006ff */
[----:B------:R-:W-:Y:S01]  /*0230*/  CS2R R106, SRZ ;  /* 0x00000000006a7805 */ /* 0x000fe2000001ff00 */
[----:B------:R-:W-:Y:S01]  /*0240*/  SHF.R.S32.HI R2, RZ, 0x4, R4 ;  /* 0x00000004ff027819 */ /* 0x000fe20000011404 */
[----:B------:R-:W-:Y:S01]  /*0250*/  CS2R R128, SRZ ;  /* 0x0000000000807805 */ /* 0x000fe2000001ff00 */
[----:B------:R-:W-:Y:S01]  /*0260*/  LOP3.LUT R4, R4, 0xfffffff0, RZ, 0xc0, !PT ;  /* 0xfffffff004047812 */ /* 0x000fe200078ec0ff */
[----:B------:R-:W-:Y:S01]  /*0270*/  CS2R R130, SRZ ;  /* 0x0000000000827805 */ /* 0x000fe2000001ff00 */
[----:B------:R-:W-:Y:S01]  /*0280*/  SHF.L.U32 R0, R2, 0x3, RZ ;  /* 0x0000000302007819 */ /* 0x000fe200000006ff */
[----:B------:R-:W-:Y:S01]  /*0290*/  UMOV UR4, URZ ;  /* 0x0000003f00047c82 */ /* 0x000fe20008000000 */
[----:B------:R-:W-:Y:S01]  /*02a0*/  IADD3 R4, -R4, R9, RZ ;  /* 0x0000000904047210 */ /* 0x000fe20007ffe1ff */
[----:B------:R-:W-:Y:S01]  /*02b0*/  UMOV UR6, URZ ;  /* 0x0000003f00067c82 */ /* 0x000fe20008000000 */
[----:B------:R-:W-:Y:S01]  /*02c0*/  LEA.HI.SX32 R3, R3, -R0, 0x1a ;  /* 0x8000000003037211 */ /* 0x000fe200078fd2ff */
[----:B------:R-:W-:Y:S01]  /*02d0*/  UMOV UR7, URZ ;  /* 0x0000003f00077c82 */ /* 0x000fe20008000000 */
[----:B------:R-:W-:Y:S01]  /*02e0*/  LOP3.LUT R41, R145, 0x3c, RZ, 0xc0, !PT ;  /* 0x0000003c91297812 */ /* 0x000fe200078ec0ff */
[----:B------:R-:W-:Y:S01]  /*02f0*/  UMOV UR5, URZ ;  /* 0x0000003f00057c82 */ /* 0x000fe20008000000 */
[----:B------:R-:W-:-:S02]  /*0300*/  IMNMX R5, R3, 0x8, PT ;  /* 0x0000000803057817 */ /* 0x000fc40003800200 */
[----:B------:R-:W-:Y:S02]  /*0310*/  SHF.L.U32 R146, R40, 0x3, RZ ;  /* 0x0000000328927819 */ /* 0x000fe400000006ff */
[----:B------:R-:W-:Y:S02]  /*0320*/  IABS R11, R5 ;  /* 0x00000005000b7213 */ /* 0x000fe40000000000 */
[----:B------:R-:W-:Y:S02]  /*0330*/  IADD3 R144, -R41, 0x1b8, RZ ;  /* 0x000001b829907810 */ /* 0x000fe40007ffe1ff */
[----:B------:R-:W1:Y:S01]  /*0340*/  I2F.RP R6, R11 ;  /* 0x0000000b00067306 */ /* 0x000e620000209400 */
[----:B------:R-:W-:Y:S02]  /*0350*/  LOP3.LUT R145, R145, 0x7c, RZ, 0xc0, !PT ;  /* 0x0000007c91917812 */ /* 0x000fe400078ec0ff */
[----:B------:R-:W-:Y:S02]  /*0360*/  LOP3.LUT R146, R146, 0xf00, RZ, 0xc0, !PT ;  /* 0x00000f0092927812 */ /* 0x000fe400078ec0ff */
[----:B------:R-:W-:-:S03]  /*0370*/  IMNMX.U32 R144, R144, 0x1b8, PT ;  /* 0x000001b890907817 */ /* 0x000fc60003800000 */
[----:B-1----:R-:W1:Y:S02]  /*0380*/  MUFU.RCP R6, R6 ;  /* 0x0000000600067308 */ /* 0x002e640000001000 */
[----:B-1----:R-:W-:Y:S02]  /*0390*/  IADD3 R2, R6, 0xffffffe, RZ ;  /* 0x0ffffffe06027810 */ /* 0x002fe40007ffe0ff */
[----:B------:R-:W-:-:S04]  /*03a0*/  IABS R6, R9 ;  /* 0x0000000900067213 */ /* 0x000fc80000000000 */
[----:B------:R1:W2:Y:S02]  /*03b0*/  F2I.FTZ.U32.TRUNC.NTZ R3, R2 ;  /* 0x0000000200037305 */ /* 0x0002a4000021f000 */
[----:B-1----:R-:W-:Y:S02]  /*03c0*/  MOV R2, RZ ;  /* 0x000000ff00027202 */ /* 0x002fe40000000f00 */
[----:B--2---:R-:W-:-:S05]  /*03d0*/  IADD3 R8, RZ, -R3, RZ ;  /* 0x80000003ff087210 */ /* 0x004fca0007ffe0ff */
[----:B------:R-:W-:Y:S01]  /*03e0*/  IMAD R7, R8, R11, RZ ;  /* 0x0000000b08077224 */ /* 0x000fe200078e02ff */
[----:B------:R-:W-:-:S03]  /*03f0*/  IABS R8, R5 ;  /* 0x0000000500087213 */ /* 0x000fc60000000000 */
[----:B------:R-:W-:Y:S01]  /*0400*/  IMAD.HI.U32 R3, R3, R7, R2 ;  /* 0x0000000703037227 */ /* 0x000fe200078e0002 */
[----:B------:R-:W-:Y:S01]  /*0410*/  IADD3 R13, RZ, -R8, RZ ;  /* 0x80000008ff0d7210 */ /* 0x000fe20007ffe0ff */
[----:B------:R-:W1:Y:S01]  /*0420*/  I2F.RP R7, R16 ;  /* 0x0000001000077306 */ /* 0x000e620000209400 */
[----:B------:R-:W-:Y:S02]  /*0430*/  IABS R8, R4 ;  /* 0x0000000400087213 */ /* 0x000fe40000000000 */
[----:B------:R-:W-:Y:S01]  /*0440*/  LOP3.LUT R4, R4, R5, RZ, 0x3c, !PT ;  /* 0x0000000504047212 */ /* 0x000fe200078e3cff */
[----:B------:R-:W-:-:S03]  /*0450*/  IMAD.HI.U32 R2, R3, R6, RZ ;  /* 0x0000000603027227 */ /* 0x000fc600078e00ff */
[----:B------:R-:W-:Y:S01]  /*0460*/  ISETP.GE.AND P3, PT, R4, RZ, PT ;  /* 0x000000ff0400720c */ /* 0x000fe20003f66270 */
[----:B------:R-:W-:Y:S02]  /*0470*/  IMAD R2, R2, R13, R6 ;  /* 0x0000000d02027224 */ /* 0x000fe400078e0206 */
[----:B------:R-:W-:-:S03]  /*0480*/  IMAD.HI.U32 R6, R3, R8, RZ ;  /* 0x0000000803067227 */ /* 0x000fc600078e00ff */
[C---:B------:R-:W-:Y:S01]  /*0490*/  ISETP.GT.U32.AND P0, PT, R11.reuse, R2, PT ;  /* 0x000000020b00720c */ /* 0x040fe20003f04070 */
[----:B------:R-:W-:Y:S01]  /*04a0*/  IMAD R8, R6, R13, R8 ;  /* 0x0000000d06087224 */ /* 0x000fe200078e0208 */
[----:B-1----:R-:W1:Y:S04]  /*04b0*/  MUFU.RCP R7, R7 ;  /* 0x0000000700077308 */ /* 0x002e680000001000 */
[----:B------:R-:W-:-:S07]  /*04c0*/  ISETP.GT.U32.AND P2, PT, R11, R8, PT ;  /* 0x000000080b00720c */ /* 0x000fce0003f44070 */
[----:B------:R-:W-:-:S04]  /*04d0*/  @!P0 IADD3 R2, R2, -R11, RZ ;  /* 0x8000000b02028210 */ /* 0x000fc80007ffe0ff */
[----:B------:R-:W-:Y:S02]  /*04e0*/  ISETP.GT.U32.AND P0, PT, R11, R2, PT ;  /* 0x000000020b00720c */ /* 0x000fe40003f04070 */
[----:B-1----:R-:W-:Y:S02]  /*04f0*/  IADD3 R10, R7, 0xffffffe, RZ ;  /* 0x0ffffffe070a7810 */ /* 0x002fe40007ffe0ff */
[----:B------:R-:W-:Y:S02]  /*0500*/  LOP3.LUT R7, RZ, R5, RZ, 0x33, !PT ;  /* 0x00000005ff077212 */ /* 0x000fe400078e33ff */
[----:B------:R-:W1:Y:S01]  /*0510*/  F2I.FTZ.U32.TRUNC.NTZ R3, R10 ;  /* 0x0000000a00037305 */ /* 0x000e62000021f000 */
[----:B------:R-:W-:Y:S02]  /*0520*/  @!P2 IADD3 R8, R8, -R11, RZ ;  /* 0x8000000b0808a210 */ /* 0x000fe40007ffe0ff */
[----:B------:R-:W-:-:S04]  /*0530*/  @!P2 IADD3 R6, R6, 0x1, RZ ;  /* 0x000000010606a810 */ /* 0x000fc80007ffe0ff */
[-C--:B------:R-:W-:Y:S02]  /*0540*/  @!P0 IADD3 R2, R2, -R11.reuse, RZ ;  /* 0x8000000b02028210 */ /* 0x080fe40007ffe0ff */
[----:B------:R-:W-:Y:S02]  /*0550*/  ISETP.NE.AND P0, PT, R5, RZ, PT ;  /* 0x000000ff0500720c */ /* 0x000fe40003f05270 */
[----:B------:R-:W-:Y:S02]  /*0560*/  @!P1 IADD3 R2, -R2, RZ, RZ ;  /* 0x000000ff02029210 */ /* 0x000fe40007ffe1ff */
[----:B------:R-:W-:Y:S02]  /*0570*/  ISETP.GE.U32.AND P1, PT, R8, R11, PT ;  /* 0x0000000b0800720c */ /* 0x000fe40003f26070 */
[----:B------:R-:W-:Y:S02]  /*0580*/  SEL R9, R7, R2, !P0 ;  /* 0x0000000207097207 */ /* 0x000fe40004000000 */
[----:B-1----:R-:W-:-:S02]  /*0590*/  IADD3 R12, RZ, -R3, RZ ;  /* 0x80000003ff0c7210 */ /* 0x002fc40007ffe0ff */
[----:B------:R-:W-:Y:S02]  /*05a0*/  SHF.R.U32.HI R2, RZ, 0x4, R40 ;  /* 0x00000004ff027819 */ /* 0x000fe40000011628 */
[----:B------:R-:W-:Y:S02]  /*05b0*/  IADD3 R0, R0, R9, RZ ;  /* 0x0000000900007210 */ /* 0x000fe40007ffe0ff */
[----:B------:R-:W-:Y:S02]  /*05c0*/  MOV R9, R12 ;  /* 0x0000000c00097202 */ /* 0x000fe40000000f00 */
[----:B------:R-:W-:Y:S02]  /*05d0*/  SGXT.U32 R10, R2, 0x3 ;  /* 0x00000003020a781a */ /* 0x000fe40000000000 */
[----:B------:R-:W-:Y:S01]  /*05e0*/  SHF.L.U32 R0, R0, 0x6, RZ ;  /* 0x0000000600007819 */ /* 0x000fe200000006ff */
[----:B------:R-:W-:Y:S01]  /*05f0*/  IMAD R9, R9, R16, RZ ;  /* 0x0000001009097224 */ /* 0x000fe200078e02ff */
[----:B------:R-:W-:-:S02]  /*0600*/  MOV R2, RZ ;  /* 0x000000ff00027202 */ /* 0x000fc40000000f00 */
[----:B------:R-:W-:Y:S02]  /*0610*/  LOP3.LUT R14, R0, R10, RZ, 0xfc, !PT ;  /* 0x0000000a000e7212 */ /* 0x000fe400078efcff */
[----:B------:R-:W-:Y:S01]  /*0620*/  @P1 IADD3 R6, R6, 0x1, RZ ;  /* 0x0000000106061810 */ /* 0x000fe20007ffe0ff */
[----:B------:R-:W-:Y:S01]  /*0630*/  IMAD.HI.U32 R2, R3, R9, R2 ;  /* 0x0000000903027227 */ /* 0x000fe200078e0002 */
[----:B------:R-:W-:Y:S02]  /*0640*/  IABS R5, R14 ;  /* 0x0000000e00057213 */ /* 0x000fe40000000000 */
[----:B------:R-:W-:Y:S02]  /*0650*/  LOP3.LUT R15, R0, 0x8, R10, 0xfe, !PT ;  /* 0x00000008000f7812 */ /* 0x000fe400078efe0a */
[----:B------:R-:W-:Y:S01]  /*0660*/  @!P3 IADD3 R6, -R6, RZ, RZ ;  /* 0x000000ff0606b210 */ /* 0x000fe20007ffe1ff */
[----:B------:R-:W-:Y:S01]  /*0670*/  IMAD.HI.U32 R3, R2, R5, RZ ;  /* 0x0000000502037227 */ /* 0x000fe200078e00ff */
[----:B------:R-:W-:-:S02]  /*0680*/  IABS R9, R15 ;  /* 0x0000000f00097213 */ /* 0x000fc40000000000 */
[--C-:B------:R-:W-:Y:S02]  /*0690*/  LOP3.LUT R17, R0, 0x10, R10.reuse, 0xfe, !PT ;  /* 0x0000001000117812 */ /* 0x100fe400078efe0a */
[----:B------:R-:W-:Y:S01]  /*06a0*/  IADD3 R3, -R3, RZ, RZ ;  /* 0x000000ff03037210 */ /* 0x000fe20007ffe1ff */
[----:B------:R-:W-:Y:S01]  /*06b0*/  IMAD.HI.U32 R4, R2, R9, RZ ;  /* 0x0000000902047227 */ /* 0x000fe200078e00ff */
[----:B------:R-:W-:Y:S02]  /*06c0*/  LOP3.LUT R18, R0, 0x18, R10, 0xfe, !PT ;  /* 0x0000001800127812 */ /* 0x000fe400078efe0a */
[----:B------:R-:W-:Y:S01]  /*06d0*/  IABS R11, R17 ;  /* 0x00000011000b7213 */ /* 0x000fe20000000000 */
[----:B------:R-:W-:Y:S01]  /*06e0*/  IMAD R3, R16, R3, R5 ;  /* 0x0000000310037224 */ /* 0x000fe200078e0205 */
[----:B------:R-:W-:Y:S02]  /*06f0*/  IABS R13, R18 ;  /* 0x00000012000d7213 */ /* 0x000fe40000000000 */
[----:B------:R-:W-:Y:S01]  /*0700*/  IADD3 R8, -R4, RZ, RZ ;  /* 0x000000ff04087210 */ /* 0x000fe20007ffe1ff */
[----:B------:R-:W-:Y:S01]  /*0710*/  IMAD.HI.U32 R5, R2, R11, RZ ;  /* 0x0000000b02057227 */ /* 0x000fe200078e00ff */
[----:B------:R-:W-:-:S02]  /*0720*/  ISETP.GT.U32.AND P3, PT, R16, R3, PT ;  /* 0x000000031000720c */ /* 0x000fc40003f64070 */
[----:B------:R-:W-:Y:S01]  /*0730*/  ISETP.GE.AND P5, PT, R14, RZ, PT ;  /* 0x000000ff0e00720c */ /* 0x000fe20003fa6270 */
[----:B------:R-:W-:Y:S01]  /*0740*/  IMAD.HI.U32 R4, R2, R13, RZ ;  /* 0x0000000d02047227 */ /* 0x000fe200078e00ff */
[----:B------:R-:W-:Y:S02]  /*0750*/  LOP3.LUT R14, R0, 0x20, R10, 0xfe, !PT ;  /* 0x00000020000e7812 */ /* 0x000fe400078efe0a */
[----:B------:R-:W-:Y:S02]  /*0760*/  SEL R12, R7, R6, !P0 ;  /* 0x00000006070c7207 */ /* 0x000fe40004000000 */
[----:B------:R-:W-:Y:S01]  /*0770*/  IADD3 R6, -R5, RZ, RZ ;  /* 0x000000ff05067210 */ /* 0x000fe20007ffe1ff */
[----:B------:R-:W-:Y:S01]  /*0780*/  IMAD R5, R16, R8, R9 ;  /* 0x0000000810057224 */ /* 0x000fe200078e0209 */
[----:B------:R-:W-:Y:S02]  /*0790*/  IADD3 R4, -R4, RZ, RZ ;  /* 0x000000ff04047210 */ /* 0x000fe40007ffe1ff */
[----:B------:R-:W-:Y:S01]  /*07a0*/  IABS R9, R14 ;  /* 0x0000000e00097213 */ /* 0x000fe20000000000 */
[C---:B------:R-:W-:Y:S01]  /*07b0*/  IMAD R6, R16.reuse, R6, R11 ;  /* 0x0000000610067224 */ /* 0x040fe200078e020b */
[----:B------:R-:W-:Y:S01]  /*07c0*/  @!P3 IADD3 R3, R3, -R16, RZ ;  /* 0x800000100303b210 */ /* 0x000fe20007ffe0ff */
[C---:B------:R-:W-:Y:S01]  /*07d0*/  IMAD R7, R16.reuse, R4, R13 ;  /* 0x0000000410077224 */ /* 0x040fe200078e020d */
[----:B------:R-:W-:Y:S01]  /*07e0*/  ISETP.GT.U32.AND P1, PT, R16, R5, PT ;  /* 0x000000051000720c */ /* 0x000fe20003f24070 */
[----:B------:R-:W-:Y:S01]  /*07f0*/  IMAD.HI.U32 R4, R2, R9, RZ ;  /* 0x0000000902047227 */ /* 0x000fe200078e00ff */
[----:B------:R-:W-:-:S02]  /*0800*/  ISETP.GT.U32.AND P6, PT, R16, R3, PT ;  /* 0x000000031000720c */ /* 0x000fc40003fc4070 */
[----:B------:R-:W-:Y:S02]  /*0810*/  ISETP.GT.U32.AND P4, PT, R16, R7, PT ;  /* 0x000000071000720c */ /* 0x000fe40003f84070 */
[----:B------:R-:W-:Y:S02]  /*0820*/  IADD3 R4, -R4, RZ, RZ ;  /* 0x000000ff04047210 */ /* 0x000fe40007ffe1ff */
[----:B------:R-:W-:Y:S02]  /*0830*/  LOP3.LUT R13, R0, 0x28, R10, 0xfe, !PT ;  /* 0x00000028000d7812 */ /* 0x000fe400078efe0a */
[----:B------:R-:W-:Y:S01]  /*0840*/  SHF.L.U32 R141, R12, 0x7, RZ ;  /* 0x000000070c8d7819 */ /* 0x000fe200000006ff */
[----:B------:R-:W-:Y:S01]  /*0850*/  IMAD R8, R16, R4, R9 ;  /* 0x0000000410087224 */ /* 0x000fe200078e0209 */
[----:B------:R-:W-:Y:S02]  /*0860*/  SHF.R.S32.HI R12, RZ, 0x18, R12 ;  /* 0x00000018ff0c7819 */ /* 0x000fe4000001140c */
[----:B------:R-:W-:-:S02]  /*0870*/  IABS R11, R13 ;  /* 0x0000000d000b7213 */ /* 0x000fc40000000000 */
[----:B------:R-:W-:Y:S02]  /*0880*/  @!P6 IADD3 R3, R3, -R16, RZ ;  /* 0x800000100303e210 */ /* 0x000fe40007ffe0ff */
[----:B------:R-:W-:Y:S02]  /*0890*/  SGXT R12, R12, 0x1 ;  /* 0x000000010c0c781a */ /* 0x000fe40000000200 */
[----:B------:R-:W-:Y:S01]  /*08a0*/  MOV R4, R3 ;  /* 0x0000000300047202 */ /* 0x000fe20000000f00 */
[----:B------:R-:W-:Y:S01]  /*08b0*/  IMAD.HI.U32 R3, R2, R11, RZ ;  /* 0x0000000b02037227 */ /* 0x000fe200078e00ff */
[----:B------:R-:W-:Y:S02]  /*08c0*/  LOP3.LUT R30, R141, R10, RZ, 0xfc, !PT ;  /* 0x0000000a8d1e7212 */ /* 0x000fe400078efcff */
[----:B------:R-:W-:Y:S02]  /*08d0*/  @!P1 IADD3 R5, R5, -R16, RZ ;  /* 0x8000001005059210 */ /* 0x000fe40007ffe0ff */
[----:B------:R-:W-:-:S02]  /*08e0*/  @!P5 IADD3 R4, -R4, RZ, RZ ;  /* 0x000000ff0404d210 */ /* 0x000fc40007ffe1ff */
[----:B------:R-:W-:Y:S02]  /*08f0*/  LEA.HI R9, R12, R30, RZ, 0x8 ;  /* 0x0000001e0c097211 */ /* 0x000fe400078f40ff */
[C---:B------:R-:W-:Y:S02]  /*0900*/  ISETP.GT.U32.AND P5, PT, R16.reuse, R8, PT ;  /* 0x000000081000720c */ /* 0x040fe40003fa4070 */
[----:B------:R-:W-:Y:S02]  /*0910*/  @!P4 IADD3 R7, R7, -R16, RZ ;  /* 0x800000100707c210 */ /* 0x000fe40007ffe0ff */
[----:B------:R-:W-:Y:S02]  /*0920*/  ISETP.GT.U32.AND P6, PT, R16, R5, PT ;  /* 0x000000051000720c */ /* 0x000fe40003fc4070 */
[----:B------:R-:W-:Y:S02]  /*0930*/  LOP3.LUT R9, R9, 0xffffff00, RZ, 0xc0, !PT ;  /* 0xffffff0009097812 */ /* 0x000fe400078ec0ff */
[----:B------:R-:W-:-:S02]  /*0940*/  IADD3 R3, -R3, RZ, RZ ;  /* 0x000000ff03037210 */ /* 0x000fc40007ffe1ff */
[----:B------:R-:W-:Y:S02]  /*0950*/  ISETP.GT.U32.AND P4, PT, R16, R7, PT ;  /* 0x000000071000720c */ /* 0x000fe40003f84070 */
[----:B------:R-:W-:Y:S02]  /*0960*/  ISETP.GE.AND P2, PT, R15, RZ, PT ;  /* 0x000000ff0f00720c */ /* 0x000fe40003f46270 */
[----:B------:R-:W-:Y:S01]  /*0970*/  IADD3 R30, R30, -R9, RZ ;  /* 0x800000091e1e7210 */ /* 0x000fe20007ffe0ff */
[----:B------:R-:W-:Y:S01]  /*0980*/  IMAD R9, R16, R3, R11 ;  /* 0x0000000310097224 */ /* 0x000fe200078e020b */
[--C-:B------:R-:W-:Y:S02]  /*0990*/  LOP3.LUT R3, R0, 0x30, R10.reuse, 0xfe, !PT ;  /* 0x0000003000037812 */ /* 0x100fe400078efe0a */
[----:B------:R-:W-:Y:S02]  /*09a0*/  LOP3.LUT R32, R141, 0x8, R10, 0xfe, !PT ;  /* 0x000000088d207812 */ /* 0x000fe400078efe0a */
[----:B------:R-:W-:-:S02]  /*09b0*/  @!P5 IADD3 R8, R8, -R16, RZ ;  /* 0x800000100808d210 */ /* 0x000fc40007ffe0ff */
[----:B------:R-:W-:Y:S02]  /*09c0*/  ISETP.GE.AND P5, PT, R3, RZ, PT ;  /* 0x000000ff0300720c */ /* 0x000fe40003fa6270 */
[----:B------:R-:W-:Y:S02]  /*09d0*/  IABS R15, R3 ;  /* 0x00000003000f7213 */ /* 0x000fe40000000000 */
[----:B------:R-:W-:Y:S02]  /*09e0*/  LEA.HI R3, R12, R32, RZ, 0x8 ;  /* 0x000000200c037211 */ /* 0x000fe400078f40ff */
[-C--:B------:R-:W-:Y:S02]  /*09f0*/  @!P6 IADD3 R5, R5, -R16.reuse, RZ ;  /* 0x800000100505e210 */ /* 0x080fe40007ffe0ff */
[----:B------:R-:W-:Y:S02]  /*0a00*/  @!P4 IADD3 R7, R7, -R16, RZ ;  /* 0x800000100707c210 */ /* 0x000fe40007ffe0ff */
[----:B------:R-:W-:Y:S01]  /*0a10*/  LOP3.LUT R11, R3, 0xffffff00, RZ, 0xc0, !PT ;  /* 0xffffff00030b7812 */ /* 0x000fe200078ec0ff */
[----:B------:R-:W-:Y:S01]  /*0a20*/  IMAD.HI.U32 R3, R2, R15, RZ ;  /* 0x0000000f02037227 */ /* 0x000fe200078e00ff */
[----:B------:R-:W-:-:S02]  /*0a30*/  ISETP.GT.U32.AND P4, PT, R16, R9, PT ;  /* 0x000000091000720c */ /* 0x000fc40003f84070 */
[----:B------:R-:W-:Y:S02]  /*0a40*/  @!P2 IADD3 R5, -R5, RZ, RZ ;  /* 0x000000ff0505a210 */ /* 0x000fe40007ffe1ff */
[----:B------:R-:W-:Y:S02]  /*0a50*/  ISETP.GT.U32.AND P2, PT, R16, R8, PT ;  /* 0x000000081000720c */ /* 0x000fe40003f44070 */
[----:B------:R-:W-:Y:S02]  /*0a60*/  ISETP.GE.AND P0, PT, R17, RZ, PT ;  /* 0x000000ff1100720c */ /* 0x000fe40003f06270 */
[----:B------:R-:W-:Y:S02]  /*0a70*/  IADD3 R17, -R3, RZ, RZ ;  /* 0x000000ff03117210 */ /* 0x000fe40007ffe1ff */
[----:B------:R-:W-:Y:S02]  /*0a80*/  IADD3 R32, R32, -R11, RZ ;  /* 0x8000000b20207210 */ /* 0x000fe40007ffe0ff */
[C---:B------:R-:W-:Y:S01]  /*0a90*/  ISETP.GT.U32.AND P3, PT, R16.reuse, R6, PT ;  /* 0x000000061000720c */ /* 0x040fe20003f64070 */
[----:B------:R-:W-:Y:S01]  /*0aa0*/  IMAD R11, R16, R17, R15 ;  /* 0x00000011100b7224 */ /* 0x000fe200078e020f */
[----:B------:R-:W-:-:S02]  /*0ab0*/  ISETP.GE.AND P1, PT, R18, RZ, PT ;  /* 0x000000ff1200720c */ /* 0x000fc40003f26270 */
[----:B------:R-:W-:Y:S02]  /*0ac0*/  SHF.R.U32.HI R18, RZ, 0x5, R40 ;  /* 0x00000005ff127819 */ /* 0x000fe40000011628 */
[-C--:B------:R-:W-:Y:S02]  /*0ad0*/  @!P4 IADD3 R9, R9, -R16.reuse, RZ ;  /* 0x800000100909c210 */ /* 0x080fe40007ffe0ff */
[----:B------:R-:W-:Y:S02]  /*0ae0*/  @!P2 IADD3 R8, R8, -R16, RZ ;  /* 0x800000100808a210 */ /* 0x000fe40007ffe0ff */
[C---:B------:R-:W-:Y:S02]  /*0af0*/  ISETP.GT.U32.AND P2, PT, R16.reuse, R11, PT ;  /* 0x0000000b1000720c */ /* 0x040fe40003f44070 */
[----:B------:R-:W-:Y:S02]  /*0b00*/  ISETP.GT.U32.AND P4, PT, R16, R9, PT ;  /* 0x000000091000720c */ /* 0x000fe40003f84070 */
[----:B------:R-:W-:-:S02]  /*0b10*/  SGXT.U32 R3, R18, 0x2 ;  /* 0x000000021203781a */ /* 0x000fc40000000000 */
[----:B------:R-:W-:Y:S02]  /*0b20*/  @!P3 IADD3 R6, R6, -R16, RZ ;  /* 0x800000100606b210 */ /* 0x000fe40007ffe0ff */
[C---:B------:R-:W-:Y:S02]  /*0b30*/  LOP3.LUT R142, R0.reuse, R3, RZ, 0xfc, !PT ;  /* 0x00000003008e7212 */ /* 0x040fe400078efcff */
[--C-:B------:R-:W-:Y:S02]  /*0b40*/  LOP3.LUT R0, R0, 0x38, R10.reuse, 0xfe, !PT ;  /* 0x0000003800007812 */ /* 0x100fe400078efe0a */
[----:B------:R-:W-:Y:S02]  /*0b50*/  ISETP.GT.U32.AND P3, PT, R16, R6, PT ;  /* 0x000000061000720c */ /* 0x000fe40003f64070 */
[----:B------:R-:W-:Y:S02]  /*0b60*/  IABS R15, R0 ;  /* 0x00000000000f7213 */ /* 0x000fe40000000000 */
[----:B------:R-:W-:-:S02]  /*0b70*/  LOP3.LUT R17, R141, 0x20, R10, 0xfe, !PT ;  /* 0x000000208d117812 */ /* 0x000fc400078efe0a */
[-C--:B------:R-:W-:Y:S01]  /*0b80*/  @!P2 IADD3 R11, R11, -R16.reuse, RZ ;  /* 0x800000100b0ba210 */ /* 0x080fe20007ffe0ff */
[----:B------:R-:W-:Y:S01]  /*0b90*/  IMAD.HI.U32 R2, R2, R15, RZ ;  /* 0x0000000f02027227 */ /* 0x000fe200078e00ff */
[----:B------:R-:W-:Y:S02]  /*0ba0*/  @!P4 IADD3 R9, R9, -R16, RZ ;  /* 0x800000100909c210 */ /* 0x000fe40007ffe0ff */
[----:B------:R-:W-:Y:S02]  /*0bb0*/  LOP3.LUT R19, R141, 0x18, R10, 0xfe, !PT ;  /* 0x000000188d137812 */ /* 0x000fe400078efe0a */
[----:B------:R-:W-:Y:S02]  /*0bc0*/  ISETP.GE.AND P4, PT, R0, RZ, PT ;  /* 0x000000ff0000720c */ /* 0x000fe40003f86270 */
[----:B------:R-:W-:Y:S02]  /*0bd0*/  LEA.HI R0, R12, R17, RZ, 0x8 ;  /* 0x000000110c007211 */ /* 0x000fe400078f40ff */
[----:B------:R-:W-:-:S02]  /*0be0*/  ISETP.GT.U32.AND P2, PT, R16, R11, PT ;  /* 0x0000000b1000720c */ /* 0x000fc40003f44070 */
[----:B------:R-:W-:Y:S02]  /*0bf0*/  ISETP.GE.AND P6, PT, R14, RZ, PT ;  /* 0x000000ff0e00720c */ /* 0x000fe40003fc6270 */
[----:B------:R-:W-:Y:S02]  /*0c00*/  LEA.HI R14, R12, R19, RZ, 0x8 ;  /* 0x000000130c0e7211 */ /* 0x000fe400078f40ff */
[----:B------:R-:W-:Y:S02]  /*0c10*/  LOP3.LUT R0, R0, 0xffffff00, RZ, 0xc0, !PT ;  /* 0xffffff0000007812 */ /* 0x000fe400078ec0ff */
[----:B------:R-:W-:Y:S02]  /*0c20*/  IADD3 R2, -R2, RZ, RZ ;  /* 0x000000ff02027210 */ /* 0x000fe40007ffe1ff */
[----:B------:R-:W-:Y:S02]  /*0c30*/  LOP3.LUT R34, R141, 0x10, R10, 0xfe, !PT ;  /* 0x000000108d227812 */ /* 0x000fe400078efe0a */
[----:B------:R-:W-:-:S02]  /*0c40*/  LOP3.LUT R14, R14, 0xffffff00, RZ, 0xc0, !PT ;  /* 0xffffff000e0e7812 */ /* 0x000fc400078ec0ff */
[----:B------:R-:W-:Y:S02]  /*0c50*/  @!P3 IADD3 R6, R6, -R16, RZ ;  /* 0x800000100606b210 */ /* 0x000fe40007ffe0ff */
[----:B------:R-:W-:Y:S01]  /*0c60*/  IADD3 R38, R17, -R0, RZ ;  /* 0x8000000011267210 */ /* 0x000fe20007ffe0ff */
[----:B------:R-:W-:Y:S01]  /*0c70*/  IMAD R0, R16, R2, R15 ;  /* 0x0000000210007224 */ /* 0x000fe200078e020f */
[----:B------:R-:W-:Y:S02]  /*0c80*/  ISETP.GE.AND P3, PT, R13, RZ, PT ;  /* 0x000000ff0d00720c */ /* 0x000fe40003f66270 */
[----:B------:R-:W-:Y:S02]  /*0c90*/  LEA.HI R13, R12, R34, RZ, 0x8 ;  /* 0x000000220c0d7211 */ /* 0x000fe400078f40ff */
[----:B------:R-:W-:Y:S02]  /*0ca0*/  IADD3 R36, R19, -R14, RZ ;  /* 0x8000000e13247210 */ /* 0x000fe40007ffe0ff */
[----:B------:R-:W-:-:S02]  /*0cb0*/  LOP3.LUT R19, R141, 0x38, R10, 0xfe, !PT ;  /* 0x000000388d137812 */ /* 0x000fc400078efe0a */
[----:B------:R-:W-:Y:S02]  /*0cc0*/  @!P2 IADD3 R11, R11, -R16, RZ ;  /* 0x800000100b0ba210 */ /* 0x000fe40007ffe0ff */
[----:B------:R-:W-:Y:S02]  /*0cd0*/  LOP3.LUT R13, R13, 0xffffff00, RZ, 0xc0, !PT ;  /* 0xffffff000d0d7812 */ /* 0x000fe400078ec0ff */
[----:B------:R-:W-:Y:S02]  /*0ce0*/  ISETP.GT.U32.AND P2, PT, R16, R0, PT ;  /* 0x000000001000720c */ /* 0x000fe40003f44070 */
[C-C-:B------:R-:W-:Y:S02]  /*0cf0*/  LOP3.LUT R42, R141.reuse, 0x28, R10.reuse, 0xfe, !PT ;  /* 0x000000288d2a7812 */ /* 0x140fe400078efe0a */
[----:B------:R-:W-:Y:S02]  /*0d00*/  LOP3.LUT R44, R141, 0x30, R10, 0xfe, !PT ;  /* 0x000000308d2c7812 */ /* 0x000fe400078efe0a */
[----:B------:R-:W-:-:S02]  /*0d10*/  LEA.HI R14, R12, R19, RZ, 0x8 ;  /* 0x000000130c0e7211 */ /* 0x000fc400078f40ff */
[----:B------:R-:W-:Y:S02]  /*0d20*/  IADD3 R34, R34, -R13, RZ ;  /* 0x8000000d22227210 */ /* 0x000fe40007ffe0ff */
[C---:B------:R-:W-:Y:S02]  /*0d30*/  LEA.HI R3, R12.reuse, R42, RZ, 0x8 ;  /* 0x0000002a0c037211 */ /* 0x040fe400078f40ff */
[----:B------:R-:W-:Y:S02]  /*0d40*/  LEA.HI R13, R12, R44, RZ, 0x8 ;  /* 0x0000002c0c0d7211 */ /* 0x000fe400078f40ff */
[----:B------:R-:W-:Y:S02]  /*0d50*/  LOP3.LUT R14, R14, 0xffffff00, RZ, 0xc0, !PT ;  /* 0xffffff000e0e7812 */ /* 0x000fe400078ec0ff */
[C-C-:B------:R-:W-:Y:S02]  /*0d60*/  LOP3.LUT R15, R141.reuse, 0x40, R10.reuse, 0xfe, !PT ;  /* 0x000000408d0f7812 */ /* 0x140fe400078efe0a */
[----:B------:R-:W-:-:S02]  /*0d70*/  LOP3.LUT R17, R141, 0x58, R10, 0xfe, !PT ;  /* 0x000000588d117812 */ /* 0x000fc400078efe0a */
[----:B------:R-:W-:Y:S02]  /*0d80*/  LOP3.LUT R3, R3, 0xffffff00, RZ, 0xc0, !PT ;  /* 0xffffff0003037812 */ /* 0x000fe400078ec0ff */
[----:B------:R-:W-:Y:S02]  /*0d90*/  LOP3.LUT R13, R13, 0xffffff00, RZ, 0xc0, !PT ;  /* 0xffffff000d0d7812 */ /* 0x000fe400078ec0ff */
[----:B------:R-:W-:Y:S02]  /*0da0*/  IADD3 R46, R19, -R14, RZ ;  /* 0x8000000e132e7210 */ /* 0x000fe40007ffe0ff */
[C-C-:B------:R-:W-:Y:S02]  /*0db0*/  LOP3.LUT R50, R141.reuse, 0x48, R10.reuse, 0xfe, !PT ;  /* 0x000000488d327812 */ /* 0x140fe400078efe0a */
[----:B------:R-:W-:Y:S02]  /*0dc0*/  LOP3.LUT R52, R141, 0x50, R10, 0xfe, !PT ;  /* 0x000000508d347812 */ /* 0x000fe400078efe0a */
[----:B------:R-:W-:-:S02]  /*0dd0*/  LEA.HI R2, R12, R15, RZ, 0x8 ;  /* 0x0000000f0c027211 */ /* 0x000fc400078f40ff */
[----:B------:R-:W-:Y:S02]  /*0de0*/  LEA.HI R14, R12, R17, RZ, 0x8 ;  /* 0x000000110c0e7211 */ /* 0x000fe400078f40ff */
[----:B------:R-:W-:Y:S02]  /*0df0*/  IADD3 R42, R42, -R3, RZ ;  /* 0x800000032a2a7210 */ /* 0x000fe40007ffe0ff */
[----:B------:R-:W-:Y:S02]  /*0e00*/  IADD3 R44, R44, -R13, RZ ;  /* 0x8000000d2c2c7210 */ /* 0x000fe40007ffe0ff */
[----:B------:R-:W-:Y:S02]  /*0e10*/  @!P2 IADD3 R0, R0, -R16, RZ ;  /* 0x800000100000a210 */ /* 0x000fe40007ffe0ff */
[C---:B------:R-:W-:Y:S02]  /*0e20*/  LEA.HI R3, R12.reuse, R50, RZ, 0x8 ;  /* 0x000000320c037211 */ /* 0x040fe400078f40ff */
[----:B------:R-:W-:-:S02]  /*0e30*/  LEA.HI R13, R12, R52, RZ, 0x8 ;  /* 0x000000340c0d7211 */ /* 0x000fc400078f40ff */
[----:B------:R-:W-:Y:S02]  /*0e40*/  LOP3.LUT R2, R2, 0xffffff00, RZ, 0xc0, !PT ;  /* 0xffffff0002027812 */ /* 0x000fe400078ec0ff */
[----:B------:R-:W-:Y:S02]  /*0e50*/  LOP3.LUT R14, R14, 0xffffff00, RZ, 0xc0, !PT ;  /* 0xffffff000e0e7812 */ /* 0x000fe400078ec0ff */
[----:B------:R-:W-:Y:S02]  /*0e60*/  ISETP.GT.U32.AND P2, PT, R16, R0, PT ;  /* 0x000000001000720c */ /* 0x000fe40003f44070 */
[----:B------:R-:W-:Y:S02]  /*0e70*/  LOP3.LUT R3, R3, 0xffffff00, RZ, 0xc0, !PT ;  /* 0xffffff0003037812 */ /* 0x000fe400078ec0ff */
[----:B------:R-:W-:Y:S02]  /*0e80*/  LOP3.LUT R13, R13, 0xffffff00, RZ, 0xc0, !PT ;  /* 0xffffff000d0d7812 */ /* 0x000fe400078ec0ff */
[----:B------:R-:W-:-:S02]  /*0e90*/  IADD3 R48, R15, -R2, RZ ;  /* 0x800000020f307210 */ /* 0x000fc40007ffe0ff */
[----:B------:R-:W-:Y:S02]  /*0ea0*/  IADD3 R54, R17, -R14, RZ ;  /* 0x8000000e11367210 */ /* 0x000fe40007ffe0ff */
[C-C-:B------:R-:W-:Y:S02]  /*0eb0*/  LOP3.LUT R15, R141.reuse, 0x60, R10.reuse, 0xfe, !PT ;  /* 0x000000608d0f7812 */ /* 0x140fe400078efe0a */
[C-C-:B------:R-:W-:Y:S02]  /*0ec0*/  LOP3.LUT R58, R141.reuse, 0x68, R10.reuse, 0xfe, !PT ;  /* 0x000000688d3a7812 */ /* 0x140fe400078efe0a */
[C-C-:B------:R-:W-:Y:S02]  /*0ed0*/  LOP3.LUT R60, R141.reuse, 0x70, R10.reuse, 0xfe, !PT ;  /* 0x000000708d3c7812 */ /* 0x140fe400078efe0a */
[----:B------:R-:W-:Y:S02]  /*0ee0*/  LOP3.LUT R17, R141, 0x78, R10, 0xfe, !PT ;  /* 0x000000788d117812 */ /* 0x000fe400078efe0a */
[----:B------:R-:W-:-:S02]  /*0ef0*/  IADD3 R50, R50, -R3, RZ ;  /* 0x8000000332327210 */ /* 0x000fc40007ffe0ff */
[----:B------:R-:W-:Y:S02]  /*0f00*/  IADD3 R52, R52, -R13, RZ ;  /* 0x8000000d34347210 */ /* 0x000fe40007ffe0ff */
[C---:B------:R-:W-:Y:S02]  /*0f10*/  LEA.HI R2, R12.reuse, R15, RZ, 0x8 ;  /* 0x0000000f0c027211 */ /* 0x040fe400078f40ff */
[C---:B------:R-:W-:Y:S02]  /*0f20*/  LEA.HI R3, R12.reuse, R58, RZ, 0x8 ;  /* 0x0000003a0c037211 */ /* 0x040fe400078f40ff */
[C---:B------:R-:W-:Y:S02]  /*0f30*/  LEA.HI R13, R12.reuse, R60, RZ, 0x8 ;  /* 0x0000003c0c0d7211 */ /* 0x040fe400078f40ff */
[----:B------:R-:W-:Y:S02]  /*0f40*/  LEA.HI R12, R12, R17, RZ, 0x8 ;  /* 0x000000110c0c7211 */ /* 0x000fe400078f40ff */
[----:B------:R-:W-:-:S02]  /*0f50*/  LOP3.LUT R28, R10, 0x70, RZ, 0xfc, !PT ;  /* 0x000000700a1c7812 */ /* 0x000fc400078efcff */
[----:B------:R-:W-:Y:S02]  /*0f60*/  LOP3.LUT R3, R3, 0xffffff00, RZ, 0xc0, !PT ;  /* 0xffffff0003037812 */ /* 0x000fe400078ec0ff */
[----:B------:R-:W-:Y:S02]  /*0f70*/  LOP3.LUT R12, R12, 0xffffff00, RZ, 0xc0, !PT ;  /* 0xffffff000c0c7812 */ /* 0x000fe400078ec0ff */
[----:B------:R-:W-:Y:S02]  /*0f80*/  LEA R28, R28, R41, 0x6 ;  /* 0x000000291c1c7211 */ /* 0x000fe400078e30ff */
[----:B------:R-:W-:Y:S02]  /*0f90*/  @!P2 IADD3 R0, R0, -R16, RZ ;  /* 0x800000100000a210 */ /* 0x000fe40007ffe0ff */
[----:B------:R-:W-:Y:S02]  /*0fa0*/  IADD3 R58, R58, -R3, RZ ;  /* 0x800000033a3a7210 */ /* 0x000fe40007ffe0ff */
[----:B------:R-:W-:-:S02]  /*0fb0*/  IADD3 R64, R17, -R12, RZ ;  /* 0x8000000c11407210 */ /* 0x000fc40007ffe0ff */
[----:B------:R-:W-:Y:S01]  /*0fc0*/  SHF.L.U32 R148, R28, 0x2, RZ ;  /* 0x000000021c947819 */ /* 0x000fe200000006ff */
[--C-:B------:R-:W-:Y:S01]  /*0fd0*/  IMAD R28, R30, 0x238, R41.reuse ;  /* 0x000002381e1c7824 */ /* 0x100fe200078e0229 */
[----:B------:R-:W-:Y:S01]  /*0fe0*/  ISETP.NE.AND P2, PT, RZ, c[0x0][0x178], PT ;  /* 0x00005e00ff007a0c */ /* 0x000fe20003f45270 */
[--C-:B------:R-:W-:Y:S01]  /*0ff0*/  IMAD R30, R32, 0x238, R41.reuse ;  /* 0x00000238201e7824 */ /* 0x100fe200078e0229 */
[----:B------:R-:W-:Y:S01]  /*1000*/  LOP3.LUT R3, RZ, c[0x0][0x178], RZ, 0x33, !PT ;  /* 0x00005e00ff037a12 */ /* 0x000fe200078e33ff */
[--C-:B------:R-:W-:Y:S01]  /*1010*/  IMAD R32, R34, 0x238, R41.reuse ;  /* 0x0000023822207824 */ /* 0x100fe200078e0229 */
[----:B------:R-:W-:Y:S01]  /*1020*/  LOP3.LUT R12, R10, 0x30, RZ, 0xfc, !PT ;  /* 0x000000300a0c7812 */ /* 0x000fe200078efcff */
[--C-:B------:R-:W-:Y:S01]  /*1030*/  IMAD R34, R36, 0x238, R41.reuse ;  /* 0x0000023824227824 */ /* 0x100fe200078e0229 */
[----:B------:R-:W-:Y:S01]  /*1040*/  @!P4 IADD3 R0, -R0, RZ, RZ ;  /* 0x000000ff0000c210 */ /* 0x000fe20007ffe1ff */
[--C-:B------:R-:W-:Y:S01]  /*1050*/  IMAD R36, R38, 0x238, R41.reuse ;  /* 0x0000023826247824 */ /* 0x100fe200078e0229 */
[----:B------:R-:W-:Y:S01]  /*1060*/  LOP3.LUT R14, R10, 0x38, RZ, 0xfc, !PT ;  /* 0x000000380a0e7812 */ /* 0x000fe200078efcff */
[--C-:B------:R-:W-:Y:S01]  /*1070*/  IMAD R38, R42, 0x238, R41.reuse ;  /* 0x000002382a267824 */ /* 0x100fe200078e0229 */
[----:B------:R-:W-:Y:S01]  /*1080*/  LOP3.LUT R2, R2, 0xffffff00, RZ, 0xc0, !PT ;  /* 0xffffff0002027812 */ /* 0x000fe200078ec0ff */
[--C-:B------:R-:W-:Y:S01]  /*1090*/  IMAD R42, R44, 0x238, R41.reuse ;  /* 0x000002382c2a7824 */ /* 0x100fe200078e0229 */
[----:B------:R-:W-:Y:S01]  /*10a0*/  @!P0 IADD3 R6, -R6, RZ, RZ ;  /* 0x000000ff06068210 */ /* 0x000fe20007ffe1ff */
        /* <DEDUP_REMOVED lines=8> */
[----:B------:R-:W-:Y:S01]  /*1130*/  IMAD R52, R54, 0x238, R41 ;  /* 0x0000023836347824 */ /* 0x000fe200078e0229 */
[----:B------:R-:W-:Y:S01]  /*1140*/  SEL R66, R3, R4, !P2 ;  /* 0x0000000403427207 */ /* 0x000fe20005000000 */
[----:B------:R-:W-:Y:S01]  /*1150*/  IMAD.WIDE R28, R28, R27, c[0x0][0x168] ;  /* 0x00005a001c1c7625 */ /* 0x000fe200078e021b */
[----:B------:R-:W-:-:S02]  /*1160*/  LOP3.LUT R20, R10, 0x50, RZ, 0xfc, !PT ;  /* 0x000000500a147812 */ /* 0x000fc400078efcff */
[----:B------:R-:W-:Y:S01]  /*1170*/  LEA R12, R12, R41, 0x6 ;  /* 0x000000290c0c7211 */ /* 0x000fe200078e30ff */
[-C--:B------:R-:W-:Y:S01]  /*1180*/  IMAD.WIDE R30, R30, R27.reuse, c[0x0][0x168] ;  /* 0x00005a001e1e7625 */ /* 0x080fe200078e021b */
[----:B------:R-:W-:Y:S02]  /*1190*/  LOP3.LUT R13, R13, 0xffffff00, RZ, 0xc0, !PT ;  /* 0xffffff000d0d7812 */ /* 0x000fe400078ec0ff */
[----:B------:R-:W-:Y:S01]  /*11a0*/  @!P3 IADD3 R9, -R9, RZ, RZ ;  /* 0x000000ff0909b210 */ /* 0x000fe20007ffe1ff */
[----:B------:R-:W-:Y:S01]  /*11b0*/  IMAD.WIDE R32, R32, R27, c[0x0][0x168] ;  /* 0x00005a0020207625 */ /* 0x000fe200078e021b */
[C---:B------:R-:W-:Y:S02]  /*11c0*/  SEL R68, R3.reuse, R5, !P2 ;  /* 0x0000000503447207 */ /* 0x040fe40005000000 */
[----:B------:R-:W-:Y:S01]  /*11d0*/  SEL R62, R3, R0, !P2 ;  /* 0x00000000033e7207 */ /* 0x000fe20005000000 */
[----:B------:R-:W-:Y:S01]  /*11e0*/  IMAD.WIDE R34, R34, R27, c[0x0][0x168] ;  /* 0x00005a0022227625 */ /* 0x000fe200078e021b */
[----:B------:R-:W-:-:S02]  /*11f0*/  LOP3.LUT R22, R10, 0x58, RZ, 0xfc, !PT ;  /* 0x000000580a167812 */ /* 0x000fc400078efcff */
[----:B------:R-:W-:Y:S01]  /*1200*/  LEA R14, R14, R41, 0x6 ;  /* 0x000000290e0e7211 */ /* 0x000fe200078e30ff */
[-C--:B------:R-:W-:Y:S01]  /*1210*/  IMAD.WIDE R36, R36, R27.reuse, c[0x0][0x168] ;  /* 0x00005a0024247625 */ /* 0x080fe200078e021b */
[----:B------:R-:W-:Y:S02]  /*1220*/  IADD3 R56, R15, -R2, RZ ;  /* 0x800000020f387210 */ /* 0x000fe40007ffe0ff */
[----:B------:R-:W-:Y:S01]  /*1230*/  @!P5 IADD3 R11, -R11, RZ, RZ ;  /* 0x000000ff0b0bd210 */ /* 0x000fe20007ffe1ff */
[----:B------:R-:W-:Y:S01]  /*1240*/  IMAD.WIDE R38, R38, R27, c[0x0][0x168] ;  /* 0x00005a0026267625 */ /* 0x000fe200078e021b */
[C---:B------:R-:W-:Y:S02]  /*1250*/  SEL R70, R3.reuse, R6, !P2 ;  /* 0x0000000603467207 */ /* 0x040fe40005000000 */
[----:B------:R-:W-:Y:S01]  /*1260*/  LOP3.LUT R0, R10, 0x8, RZ, 0xfc, !PT ;  /* 0x000000080a007812 */ /* 0x000fe200078efcff */
[--C-:B------:R-:W-:Y:S01]  /*1270*/  IMAD R54, R56, 0x238, R41.reuse ;  /* 0x0000023838367824 */ /* 0x100fe200078e0229 */
[----:B------:R-:W-:Y:S01]  /*1280*/  LOP3.LUT R24, R10, 0x60, RZ, 0xfc, !PT ;  /* 0x000000600a187812 */ /* 0x000fe200078efcff */
[----:B------:R-:W-:Y:S01]  /*1290*/  IMAD R56, R58, 0x238, R41 ;  /* 0x000002383a387824 */ /* 0x000fe200078e0229 */
[----:B------:R-:W-:Y:S01]  /*12a0*/  LEA R16, R16, R41, 0x6 ;  /* 0x0000002910107211 */ /* 0x000fe200078e30ff */
[----:B------:R-:W-:Y:S01]  /*12b0*/  IMAD.WIDE R42, R42, R27, c[0x0][0x168] ;  /* 0x00005a002a2a7625 */ /* 0x000fe200078e021b */
[----:B------:R-:W-:-:S02]  /*12c0*/  SEL R72, R3, R7, !P2 ;  /* 0x0000000703487207 */ /* 0x000fc40005000000 */
[----:B------:R-:W-:Y:S01]  /*12d0*/  LOP3.LUT R2, R10, 0x10, RZ, 0xfc, !PT ;  /* 0x000000100a027812 */ /* 0x000fe200078efcff */
[----:B------:R-:W-:Y:S01]  /*12e0*/  IMAD.WIDE R44, R44, R27, c[0x0][0x168] ;  /* 0x00005a002c2c7625 */ /* 0x000fe200078e021b */
[----:B------:R-:W-:Y:S02]  /*12f0*/  LOP3.LUT R26, R10, 0x68, RZ, 0xfc, !PT ;  /* 0x000000680a1a7812 */ /* 0x000fe400078efcff */
[----:B------:R-:W-:Y:S01]  /*1300*/  LEA R18, R18, R41, 0x6 ;  /* 0x0000002912127211 */ /* 0x000fe200078e30ff */
[-C--:B------:R-:W-:Y:S01]  /*1310*/  IMAD.WIDE R46, R46, R27.reuse, c[0x0][0x168] ;  /* 0x00005a002e2e7625 */ /* 0x080fe200078e021b */
[----:B------:R-:W-:Y:S02]  /*1320*/  SEL R74, R3, R8, !P2 ;  /* 0x00000008034a7207 */ /* 0x000fe40005000000 */
[----:B------:R-:W-:Y:S01]  /*1330*/  LOP3.LUT R4, R10, 0x18, RZ, 0xfc, !PT ;  /* 0x000000180a047812 */ /* 0x000fe200078efcff */
[----:B------:R-:W-:Y:S01]  /*1340*/  IMAD.WIDE R48, R48, R27, c[0x0][0x168] ;  /* 0x00005a0030307625 */ /* 0x000fe200078e021b */
[----:B------:R-:W-:-:S02]  /*1350*/  LEA R20, R20, R41, 0x6 ;  /* 0x0000002914147211 */ /* 0x000fc400078e30ff */
[----:B------:R-:W-:Y:S01]  /*1360*/  SHF.L.U32 R158, R12, 0x2, RZ ;  /* 0x000000020c9e7819 */ /* 0x000fe200000006ff */
[--C-:B------:R-:W-:Y:S01]  /*1370*/  IMAD R12, R66, 0x238, R41.reuse ;  /* 0x00000238420c7824 */ /* 0x100fe200078e0229 */
[----:B------:R-:W-:Y:S01]  /*1380*/  IADD3 R60, R60, -R13, RZ ;  /* 0x8000000d3c3c7210 */ /* 0x000fe20007ffe0ff */
[----:B------:R-:W-:Y:S01]  /*1390*/  IMAD.WIDE R50, R50, R27, c[0x0][0x168] ;  /* 0x00005a0032327625 */ /* 0x000fe200078e021b */
[C---:B------:R-:W-:Y:S01]  /*13a0*/  SEL R76, R3.reuse, R9, !P2 ;  /* 0x00000009034c7207 */ /* 0x040fe20005000000 */
[----:B------:R-:W-:Y:S01]  /*13b0*/  CS2R R66, SRZ ;  /* 0x0000000000427805 */ /* 0x000fe2000001ff00 */
[----:B------:R-:W-:Y:S01]  /*13c0*/  LOP3.LUT R6, R10, 0x20, RZ, 0xfc, !PT ;  /* 0x000000200a067812 */ /* 0x000fe200078efcff */
[----:B------:R-:W-:Y:S01]  /*13d0*/  IMAD.WIDE R12, R12, R27, c[0x0][0x160] ;  /* 0x000058000c0c7625 */ /* 0x000fe200078e021b */
[-C--:B------:R-:W-:Y:S02]  /*13e0*/  LEA R170, R10, R41.reuse, 0x6 ;  /* 0x000000290aaa7211 */ /* 0x080fe400078e30ff */
[----:B------:R-:W-:Y:S01]  /*13f0*/  LEA R22, R22, R41, 0x6 ;  /* 0x0000002916167211 */ /* 0x000fe200078e30ff */
[--C-:B------:R-:W-:Y:S01]  /*1400*/  IMAD R58, R60, 0x238, R41.reuse ;  /* 0x000002383c3a7824 */ /* 0x100fe200078e0229 */
[----:B------:R-:W-:Y:S01]  /*1410*/  SHF.L.U32 R156, R14, 0x2, RZ ;  /* 0x000000020e9c7819 */ /* 0x000fe200000006ff */
[--C-:B------:R-:W-:Y:S01]  /*1420*/  IMAD R14, R68, 0x238, R41.reuse ;  /* 0x00000238440e7824 */ /* 0x100fe200078e0229 */
[----:B------:R-:W-:Y:S01]  /*1430*/  SEL R78, R3, R11, !P2 ;  /* 0x0000000b034e7207 */ /* 0x000fe20005000000 */
[--C-:B------:R-:W-:Y:S01]  /*1440*/  IMAD R60, R64, 0x238, R41.reuse ;  /* 0x00000238403c7824 */ /* 0x100fe200078e0229 */
[----:B------:R-:W-:Y:S01]  /*1450*/  LOP3.LUT R8, R10, 0x28, RZ, 0xfc, !PT ;  /* 0x000000280a087812 */ /* 0x000fe200078efcff */
[----:B------:R-:W-:Y:S01]  /*1460*/  IMAD.WIDE R14, R14, R27, c[0x0][0x160] ;  /* 0x000058000e0e7625 */ /* 0x000fe200078e021b */
[-C--:B------:R-:W-:Y:S01]  /*1470*/  LEA R0, R0, R41.reuse, 0x6 ;  /* 0x0000002900007211 */ /* 0x080fe200078e30ff */
[----:B------:R-:W-:Y:S01]  /*1480*/  CS2R R64, SRZ ;  /* 0x0000000000407805 */ /* 0x000fe2000001ff00 */
[----:B------:R-:W-:Y:S01]  /*1490*/  LEA R24, R24, R41, 0x6 ;  /* 0x0000002918187211 */ /* 0x000fe200078e30ff */
[----:B------:R-:W-:Y:S01]  /*14a0*/  IMAD.WIDE R52, R52, R27, c[0x0][0x168] ;  /* 0x00005a0034347625 */ /* 0x000fe200078e021b */
[----:B------:R-:W-:Y:S01]  /*14b0*/  SHF.L.U32 R154, R16, 0x2, RZ ;  /* 0x00000002109a7819 */ /* 0x000fe200000006ff */
[----:B------:R-:W-:Y:S01]  /*14c0*/  CS2R R68, SRZ ;  /* 0x0000000000447805 */ /* 0x000fe2000001ff00 */
[-C--:B------:R-:W-:Y:S01]  /*14d0*/  LEA R2, R2, R41.reuse, 0x6 ;  /* 0x0000002902027211 */ /* 0x080fe200078e30ff */
[--C-:B------:R-:W-:Y:S01]  /*14e0*/  IMAD R16, R70, 0x238, R41.reuse ;  /* 0x0000023846107824 */ /* 0x100fe200078e0229 */
[----:B------:R-:W-:Y:S01]  /*14f0*/  LEA R26, R26, R41, 0x6 ;  /* 0x000000291a1a7211 */ /* 0x000fe200078e30ff */
[----:B------:R-:W-:Y:S01]  /*1500*/  IMAD.WIDE R54, R54, R27, c[0x0][0x168] ;  /* 0x00005a0036367625 */ /* 0x000fe200078e021b */
[----:B------:R-:W-:Y:S01]  /*1510*/  SHF.L.U32 R153, R18, 0x2, RZ ;  /* 0x0000000212997819 */ /* 0x000fe200000006ff */
[----:B------:R-:W-:Y:S01]  /*1520*/  CS2R R70, SRZ ;  /* 0x0000000000467805 */ /* 0x000fe2000001ff00 */
[-C--:B------:R-:W-:Y:S01]  /*1530*/  LEA R4, R4, R41.reuse, 0x6 ;  /* 0x0000002904047211 */ /* 0x080fe200078e30ff */
[--C-:B------:R-:W-:Y:S01]  /*1540*/  IMAD R18, R72, 0x238, R41.reuse ;  /* 0x0000023848127824 */ /* 0x100fe200078e0229 */
[----:B------:R-:W-:Y:S01]  /*1550*/  SHF.L.U32 R152, R20, 0x2, RZ ;  /* 0x0000000214987819 */ /* 0x000fe200000006ff */
[--C-:B------:R-:W-:Y:S01]  /*1560*/  IMAD R20, R74, 0x238, R41.reuse ;  /* 0x000002384a147824 */ /* 0x100fe200078e0229 */
[----:B------:R-:W-:Y:S01]  /*1570*/  LEA R6, R6, R41, 0x6 ;  /* 0x0000002906067211 */ /* 0x000fe200078e30ff */
[----:B------:R-:W-:Y:S01]  /*1580*/  IMAD.WIDE R16, R16, R27, c[0x0][0x160] ;  /* 0x0000580010107625 */ /* 0x000fe200078e021b */
[----:B------:R-:W-:Y:S01]  /*1590*/  SHF.L.U32 R170, R170, 0x2, RZ ;  /* 0x00000002aaaa7819 */ /* 0x000fe200000006ff */
[----:B------:R-:W-:Y:S01]  /*15a0*/  CS2R R72, SRZ ;  /* 0x0000000000487805 */ /* 0x000fe2000001ff00 */
[----:B------:R-:W-:Y:S01]  /*15b0*/  SHF.L.U32 R151, R22, 0x2, RZ ;  /* 0x0000000216977819 */ /* 0x000fe200000006ff */
[--C-:B------:R-:W-:Y:S01]  /*15c0*/  IMAD R22, R76, 0x238, R41.reuse ;  /* 0x000002384c167824 */ /* 0x100fe200078e0229 */
[----:B------:R-:W-:Y:S01]  /*15d0*/  LEA R8, R8, R41, 0x6 ;  /* 0x0000002908087211 */ /* 0x000fe200078e30ff */
[-C--:B------:R-:W-:Y:S01]  /*15e0*/  IMAD.WIDE R18, R18, R27.reuse, c[0x0][0x160] ;  /* 0x0000580012127625 */ /* 0x080fe200078e021b */
[----:B------:R-:W-:Y:S01]  /*15f0*/  SHF.L.U32 R168, R0, 0x2, RZ ;  /* 0x0000000200a87819 */ /* 0x000fe200000006ff */
[----:B------:R1:W-:Y:S01]  /*1600*/  LDGSTS.E.BYPASS.128 [R170], [R12.64] ;  /* 0x000000000caa7fae */ /* 0x0003e2000b901c48 */
[----:B------:R-:W-:Y:S01]  /*1610*/  SHF.L.U32 R150, R24, 0x2, RZ ;  /* 0x0000000218967819 */ /* 0x000fe200000006ff */
[--C-:B------:R-:W-:Y:S01]  /*1620*/  IMAD R24, R78, 0x238, R41.reuse ;  /* 0x000002384e187824 */ /* 0x100fe200078e0229 */
[----:B------:R-:W-:Y:S01]  /*1630*/  SHF.L.U32 R166, R2, 0x2, RZ ;  /* 0x0000000202a67819 */ /* 0x000fe200000006ff */
[-C--:B------:R-:W-:Y:S01]  /*1640*/  IMAD.WIDE R20, R20, R27.reuse, c[0x0][0x160] ;  /* 0x0000580014147625 */ /* 0x080fe200078e021b */
[----:B------:R-:W-:Y:S01]  /*1650*/  SHF.L.U32 R149, R26, 0x2, RZ ;  /* 0x000000021a957819 */ /* 0x000fe200000006ff */
[----:B------:R2:W-:Y:S01]  /*1660*/  LDGSTS.E.BYPASS.128 [R168], [R14.64] ;  /* 0x000000000ea87fae */ /* 0x0005e2000b901c48 */
[----:B------:R-:W-:Y:S01]  /*1670*/  SHF.L.U32 R164, R4, 0x2, RZ ;  /* 0x0000000204a47819 */ /* 0x000fe200000006ff */
[----:B------:R-:W-:Y:S01]  /*1680*/  IMAD R26, R62, 0x238, R41 ;  /* 0x000002383e1a7824 */ /* 0x000fe200078e0229 */
[----:B------:R-:W-:Y:S01]  /*1690*/  SHF.L.U32 R162, R6, 0x2, RZ ;  /* 0x0000000206a27819 */ /* 0x000fe200000006ff */
[-C--:B------:R-:W-:Y:S01]  /*16a0*/  IMAD.WIDE R22, R22, R27.reuse, c[0x0][0x160] ;  /* 0x0000580016167625 */ /* 0x080fe200078e021b */
[----:B------:R-:W-:Y:S01]  /*16b0*/  SHF.L.U32 R160, R8, 0x2, RZ ;  /* 0x0000000208a07819 */ /* 0x000fe200000006ff */
[----:B------:R3:W-:Y:S01]  /*16c0*/  LDGSTS.E.BYPASS.128 [R166], [R16.64] ;  /* 0x0000000010a67fae */ /* 0x0007e2000b901c48 */
[----:B------:R-:W-:Y:S01]  /*16d0*/  LOP3.LUT R10, R10, 0x78, RZ, 0xfc, !PT ;  /* 0x000000780a0a7812 */ /* 0x000fe200078efcff */
[----:B------:R-:W-:Y:S01]  /*16e0*/  IMAD.WIDE R56, R56, R27, c[0x0][0x168] ;  /* 0x00005a0038387625 */ /* 0x000fe200078e021b */
[----:B------:R-:W-:Y:S01]  /*16f0*/  IADD3 R0, P1, R12, 0x200, RZ ;  /* 0x000002000c007810 */ /* 0x000fe20007f3e0ff */
[----:B------:R4:W-:Y:S01]  /*1700*/  LDGSTS.E.BYPASS.128 [R164], [R18.64] ;  /* 0x0000000012a47fae */ /* 0x0009e2000b901c48 */
[----:B------:R-:W-:Y:S01]  /*1710*/  LEA R10, R10, R41, 0x6 ;  /* 0x000000290a0a7211 */ /* 0x000fe200078e30ff */
[-C--:B------:R-:W-:Y:S01]  /*1720*/  IMAD.WIDE R58, R58, R27.reuse, c[0x0][0x168] ;  /* 0x00005a003a3a7625 */ /* 0x080fe200078e021b */
[----:B------:R-:W-:Y:S01]  /*1730*/  IADD3 R2, P0, R14, 0x200, RZ ;  /* 0x000002000e027810 */ /* 0x000fe20007f1e0ff */
[----:B------:R1:W-:Y:S01]  /*1740*/  LDGSTS.E.BYPASS.128 [R162], [R20.64] ;  /* 0x0000000014a27fae */ /* 0x0003e2000b901c48 */
[----:B------:R-:W-:Y:S01]  /*1750*/  SHF.L.U32 R147, R10, 0x2, RZ ;  /* 0x000000020a937819 */ /* 0x000fe200000006ff */
[----:B------:R-:W-:Y:S01]  /*1760*/  IMAD.WIDE R60, R60, R27, c[0x0][0x168] ;  /* 0x00005a003c3c7625 */ /* 0x000fe200078e021b */
[----:B------:R-:W-:Y:S01]  /*1770*/  IADD3.X R3, RZ, R13, RZ, P1, !PT ;  /* 0x0000000dff037210 */ /* 0x000fe20000ffe4ff */
[----:B------:R1:W-:Y:S01]  /*1780*/  LDGSTS.E.BYPASS.128 [R160], [R22.64] ;  /* 0x0000000016a07fae */ /* 0x0003e2000b901c48 */
[----:B------:R-:W-:Y:S01]  /*1790*/  IADD3 R4, P1, R16, 0x200, RZ ;  /* 0x0000020010047810 */ /* 0x000fe20007f3e0ff */
[----:B------:R-:W-:Y:S01]  /*17a0*/  IMAD.WIDE R24, R24, R27, c[0x0][0x160] ;  /* 0x0000580018187625 */ /* 0x000fe200078e021b */
[----:B------:R-:W-:Y:S01]  /*17b0*/  IADD3.X R5, RZ, R15, RZ, P0, !PT ;  /* 0x0000000fff057210 */ /* 0x000fe200007fe4ff */
[----:B------:R-:W-:Y:S01]  /*17c0*/  CS2R R74, SRZ ;  /* 0x00000000004a7805 */ /* 0x000fe2000001ff00 */
[----:B------:R-:W-:Y:S01]  /*17d0*/  IADD3 R6, P0, R18, 0x200, RZ ;  /* 0x0000020012067810 */ /* 0x000fe20007f1e0ff */
[----:B------:R-:W-:Y:S01]  /*17e0*/  IMAD.WIDE R26, R26, R27, c[0x0][0x160] ;  /* 0x000058001a1a7625 */ /* 0x000fe200078e021b */
[----:B------:R1:W-:Y:S01]  /*17f0*/  LDGSTS.E.BYPASS.128 [R158], [R24.64] ;  /* 0x00000000189e7fae */ /* 0x0003e2000b901c48 */
[----:B------:R-:W-:-:S02]  /*1800*/  IADD3.X R7, RZ, R17, RZ, P1, !PT ;  /* 0x00000011ff077210 */ /* 0x000fc40000ffe4ff */
[----:B------:R-:W-:Y:S01]  /*1810*/  IADD3 R8, P1, R20, 0x200, RZ ;  /* 0x0000020014087810 */ /* 0x000fe20007f3e0ff */
[----:B------:R1:W-:Y:S01]  /*1820*/  LDGSTS.E.BYPASS.128 [R156], [R26.64] ;  /* 0x000000001a9c7fae */ /* 0x0003e2000b901c48 */
[----:B------:R-:W-:Y:S02]  /*1830*/  IADD3.X R9, RZ, R19, RZ, P0, !PT ;  /* 0x00000013ff097210 */ /* 0x000fe400007fe4ff */
[----:B------:R-:W-:Y:S01]  /*1840*/  IADD3 R10, P0, R22, 0x200, RZ ;  /* 0x00000200160a7810 */ /* 0x000fe20007f1e0ff */
[----:B------:R-:W0:Y:S01]  /*1850*/  LDGDEPBAR ;  /* 0x00000000000079af */ /* 0x000e220000000000 */
[----:B------:R-:W-:-:S03]  /*1860*/  IADD3.X R11, RZ, R21, RZ, P1, !PT ;  /* 0x00000015ff0b7210 */ /* 0x000fc60000ffe4ff */
[----:B------:R1:W-:Y:S04]  /*1870*/  LDGSTS.E.BYPASS.128 [R170+0x8000], [R28.64] ;  /* 0x080000001caa7fae */ /* 0x0003e8000b901c48 */
        /* <DEDUP_REMOVED lines=15> */
[----:B------:R-:W0:Y:S04]  /*1970*/  LDGDEPBAR ;  /* 0x00000000000079af */ /* 0x000e280000000000 */
[----:B------:R-:W-:Y:S06]  /*1980*/  BAR.SYNC 0x0 ;  /* 0x0000000000007b1d */ /* 0x000fec0000000000 */
[----:B------:R-:W-:Y:S01]  /*1990*/  @!PT LDS RZ, [RZ] ;  /* 0x00000000fffff984 */ /* 0x000fe20000000800 */
[----:B------:R-:W-:Y:S01]  /*19a0*/  @!PT LDS RZ, [RZ] ;  /* 0x00000000fffff984 */ /* 0x000fe20000000800 */
[----:B------:R-:W-:Y:S01]  /*19b0*/  @!PT LDS RZ, [RZ] ;  /* 0x00000000fffff984 */ /* 0x000fe20000000800 */
[----:B------:R1:W-:Y:S04]  /*19c0*/  LDGSTS.E.BYPASS.128 [R170+0x4000], [R12.64+0x100] ;  /* 0x040001000caa7fae */ /* 0x0003e8000b901c48 */
[----:B------:R2:W-:Y:S04]  /*19d0*/  LDGSTS.E.BYPASS.128 [R168+0x4000], [R14.64+0x100] ;  /* 0x040001000ea87fae */ /* 0x0005e8000b901c48 */
[----:B------:R3:W-:Y:S04]  /*19e0*/  LDGSTS.E.BYPASS.128 [R166+0x4000], [R16.64+0x100] ;  /* 0x0400010010a67fae */ /* 0x0007e8000b901c48 */
[----:B------:R4:W-:Y:S01]  /*19f0*/  LDGSTS.E.BYPASS.128 [R164+0x4000], [R18.64+0x100] ;  /* 0x0400010012a47fae */ /* 0x0009e2000b901c48 */
[----:B-1----:R-:W-:-:S02]  /*1a00*/  IADD3 R12, P1, R24, 0x200, RZ ;  /* 0x00000200180c7810 */ /* 0x002fc40007f3e0ff */
[----:B------:R-:W-:Y:S01]  /*1a10*/  IADD3.X R13, RZ, R23, RZ, P0, !PT ;  /* 0x00000017ff0d7210 */ /* 0x000fe200007fe4ff */
[----:B------:R1:W-:Y:S01]  /*1a20*/  LDGSTS.E.BYPASS.128 [R162+0x4000], [R20.64+0x100] ;  /* 0x0400010014a27fae */ /* 0x0003e2000b901c48 */
[----:B--2---:R-:W-:Y:S02]  /*1a30*/  IADD3 R14, P0, R26, 0x200, RZ ;  /* 0x000002001a0e7810 */ /* 0x004fe40007f1e0ff */
[----:B------:R-:W-:Y:S01]  /*1a40*/  IADD3.X R15, RZ, R25, RZ, P1, !PT ;  /* 0x00000019ff0f7210 */ /* 0x000fe20000ffe4ff */
[----:B------:R2:W-:Y:S01]  /*1a50*/  LDGSTS.E.BYPASS.128 [R160+0x4000], [R22.64+0x100] ;  /* 0x0400010016a07fae */ /* 0x0005e2000b901c48 */
[----:B---3--:R-:W-:Y:S02]  /*1a60*/  IADD3 R16, P1, R28, 0x200, RZ ;  /* 0x000002001c107810 */ /* 0x008fe40007f3e0ff */
[----:B------:R-:W-:Y:S01]  /*1a70*/  IADD3.X R17, RZ, R27, RZ, P0, !PT ;  /* 0x0000001bff117210 */ /* 0x000fe200007fe4ff */
[----:B------:R3:W-:Y:S01]  /*1a80*/  LDGSTS.E.BYPASS.128 [R158+0x4000], [R24.64+0x100] ;  /* 0x04000100189e7fae */ /* 0x0007e2000b901c48 */
[----:B----4-:R-:W-:-:S02]  /*1a90*/  IADD3 R18, P0, R30, 0x200, RZ ;  /* 0x000002001e127810 */ /* 0x010fc40007f1e0ff */
[----:B------:R-:W-:Y:S01]  /*1aa0*/  IADD3.X R19, RZ, R29, RZ, P1, !PT ;  /* 0x0000001dff137210 */ /* 0x000fe20000ffe4ff */
[----:B------:R4:W-:Y:S01]  /*1ab0*/  LDGSTS.E.BYPASS.128 [R156+0x4000], [R26.64+0x100] ;  /* 0x040001001a9c7fae */ /* 0x0009e2000b901c48 */
[----:B-1----:R-:W-:Y:S02]  /*1ac0*/  IADD3 R20, P1, R32, 0x200, RZ ;  /* 0x0000020020147810 */ /* 0x002fe40007f3e0ff */
[----:B------:R-:W-:Y:S01]  /*1ad0*/  IADD3.X R21, RZ, R31, RZ, P0, !PT ;  /* 0x0000001fff157210 */ /* 0x000fe200007fe4ff */
[----:B------:R-:W0:Y:S01]  /*1ae0*/  LDGDEPBAR ;  /* 0x00000000000079af */ /* 0x000e220000000000 */
[----:B--2---:R-:W-:Y:S02]  /*1af0*/  IADD3 R22, P0, R34, 0x200, RZ ;  /* 0x0000020022167810 */ /* 0x004fe40007f1e0ff */
[----:B------:R-:W-:Y:S01]  /*1b00*/  IADD3.X R23, RZ, R33, RZ, P1, !PT ;  /* 0x00000021ff177210 */ /* 0x000fe20000ffe4ff */
[----:B------:R1:W-:Y:S01]  /*1b10*/  LDGSTS.E.BYPASS.128 [R170+0x10000], [R28.64+0x100] ;  /* 0x100001001caa7fae */ /* 0x0003e2000b901c48 */
[----:B---3--:R-:W-:-:S02]  /*1b20*/  IADD3 R24, P1, R36, 0x200, RZ ;  /* 0x0000020024187810 */ /* 0x008fc40007f3e0ff */
[----:B------:R-:W-:Y:S01]  /*1b30*/  IADD3.X R25, RZ, R35, RZ, P0, !PT ;  /* 0x00000023ff197210 */ /* 0x000fe200007fe4ff */
[----:B------:R2:W-:Y:S01]  /*1b40*/  LDGSTS.E.BYPASS.128 [R168+0x10000], [R30.64+0x100] ;  /* 0x100001001ea87fae */ /* 0x0005e2000b901c48 */
[----:B----4-:R-:W-:Y:S02]  /*1b50*/  IADD3 R26, P0, R38, 0x200, RZ ;  /* 0x00000200261a7810 */ /* 0x010fe40007f1e0ff */
[----:B------:R-:W-:Y:S01]  /*1b60*/  IADD3.X R27, RZ, R37, RZ, P1, !PT ;  /* 0x00000025ff1b7210 */ /* 0x000fe20000ffe4ff */
        /* <DEDUP_REMOVED lines=16> */
[----:B------:R1:W-:Y:S01]  /*1c70*/  LDGSTS.E.BYPASS.128 [R154+0x10000], [R46.64+0x100] ;  /* 0x100001002e9a7fae */ /* 0x0003e2000b901c48 */
[----:B--2---:R-:W-:Y:S02]  /*1c80*/  IADD3 R38, P0, R52, 0x200, RZ ;  /* 0x0000020034267810 */ /* 0x004fe40007f1e0ff */
[----:B------:R-:W-:Y:S01]  /*1c90*/  IADD3.X R39, RZ, R51, RZ, P1, !PT ;  /* 0x00000033ff277210 */ /* 0x000fe20000ffe4ff */
[----:B------:R2:W-:Y:S01]  /*1ca0*/  LDGSTS.E.BYPASS.128 [R153+0x10000], [R48.64+0x100] ;  /* 0x1000010030997fae */ /* 0x0005e2000b901c48 */
[----:B------:R-:W-:-:S02]  /*1cb0*/  IADD3 R132, P1, R54, 0x200, RZ ;  /* 0x0000020036847810 */ /* 0x000fc40007f3e0ff */
[----:B------:R-:W-:Y:S01]  /*1cc0*/  IADD3.X R133, RZ, R53, RZ, P0, !PT ;  /* 0x00000035ff857210 */ /* 0x000fe200007fe4ff */
[----:B------:R3:W-:Y:S01]  /*1cd0*/  LDGSTS.E.BYPASS.128 [R152+0x10000], [R50.64+0x100] ;  /* 0x1000010032987fae */ /* 0x0007e2000b901c48 */
[----:B------:R-:W-:Y:S01]  /*1ce0*/  IADD3 R136, P0, R56, 0x200, RZ ;  /* 0x0000020038887810 */ /* 0x000fe20007f1e0ff */
[----:B----4-:R-:W-:Y:S01]  /*1cf0*/  CS2R R44, SRZ ;  /* 0x00000000002c7805 */ /* 0x010fe2000001ff00 */
[----:B------:R-:W-:Y:S01]  /*1d00*/  IADD3.X R134, RZ, R55, RZ, P1, !PT ;  /* 0x00000037ff867210 */ /* 0x000fe20000ffe4ff */
[----:B------:R4:W-:Y:S01]  /*1d10*/  LDGSTS.E.BYPASS.128 [R151+0x10000], [R52.64+0x100] ;  /* 0x1000010034977fae */ /* 0x0009e2000b901c48 */
[----:B------:R-:W-:Y:S01]  /*1d20*/  IADD3 R138, P1, R58, 0x200, RZ ;  /* 0x000002003a8a7810 */ /* 0x000fe20007f3e0ff */
[----:B-1----:R-:W-:Y:S01]  /*1d30*/  CS2R R46, SRZ ;  /* 0x00000000002e7805 */ /* 0x002fe2000001ff00 */
[----:B------:R-:W-:Y:S01]  /*1d40*/  IADD3.X R135, RZ, R57, RZ, P0, !PT ;  /* 0x00000039ff877210 */ /* 0x000fe200007fe4ff */
[----:B------:R4:W-:Y:S01]  /*1d50*/  LDGSTS.E.BYPASS.128 [R150+0x10000], [R54.64+0x100] ;  /* 0x1000010036967fae */ /* 0x0009e2000b901c48 */
[----:B------:R-:W-:Y:S01]  /*1d60*/  IADD3 R140, P0, R60, 0x200, RZ ;  /* 0x000002003c8c7810 */ /* 0x000fe20007f1e0ff */
[----:B--2---:R-:W-:Y:S01]  /*1d70*/  CS2R R48, SRZ ;  /* 0x0000000000307805 */ /* 0x004fe2000001ff00 */
[----:B------:R-:W-:Y:S01]  /*1d80*/  IADD3.X R137, RZ, R59, RZ, P1, !PT ;  /* 0x0000003bff897210 */ /* 0x000fe20000ffe4ff */
[----:B------:R1:W-:Y:S01]  /*1d90*/  LDGSTS.E.BYPASS.128 [R149+0x10000], [R56.64+0x100] ;  /* 0x1000010038957fae */ /* 0x0003e2000b901c48 */
[----:B------:R-:W-:Y:S01]  /*1da0*/  IADD3.X R139, RZ, R61, RZ, P0, !PT ;  /* 0x0000003dff8b7210 */ /* 0x000fe200007fe4ff */
[----:B---3--:R-:W-:-:S02]  /*1db0*/  CS2R R50, SRZ ;  /* 0x0000000000327805 */ /* 0x008fc4000001ff00 */
[----:B------:R2:W-:Y:S04]  /*1dc0*/  LDGSTS.E.BYPASS.128 [R148+0x10000], [R58.64+0x100] ;  /* 0x100001003a947fae */ /* 0x0005e8000b901c48 */
[----:B------:R4:W-:Y:S01]  /*1dd0*/  LDGSTS.E.BYPASS.128 [R147+0x10000], [R60.64+0x100] ;  /* 0x100001003c937fae */ /* 0x0009e2000b901c48 */
[----:B------:R-:W-:-:S03]  /*1de0*/  UMOV UR8, 0x8000 ;  /* 0x0000800000087882 */ /* 0x000fc60000000000 */
[----:B------:R-:W0:Y:S01]  /*1df0*/  LDGDEPBAR ;  /* 0x00000000000079af */ /* 0x000e220000000000 */
[----:B-1----:R-:W-:Y:S01]  /*1e00*/  CS2R R56, SRZ ;  /* 0x0000000000387805 */ /* 0x002fe2000001ff00 */
[----:B--2---:R-:W-:Y:S01]  /*1e10*/  CS2R R58, SRZ ;  /* 0x00000000003a7805 */ /* 0x004fe2000001ff00 */
[----:B------:R-:W-:-:S04]  /*1e20*/  DEPBAR.LE SB0, 0x2 ;  /* 0x000080800000791a */ /* 0x000fc80000000000 */
[----:B----4-:R-:W-:Y:S06]  /*1e30*/  BAR.SYNC 0x0 ;  /* 0x0000000000007b1d */ /* 0x010fec0000000000 */
.L_x_1:
[----:B------:R-:W-:Y:S01]  /*1e40*/  LEA R157, R145, UR8, 0x8 ;  /* 0x00000008919d7c11 */ /* 0x000fe2000f8e40ff */
[----:B------:R-:W-:Y:S01]  /*1e50*/  LDS.128 R40, [R146.X4+UR5] ;  /* 0x0000000592287984 */ /* 0x000fe20008004c00 */
[----:B------:R-:W-:Y:S01]  /*1e60*/  IADD3 R143, R143, 0x1, RZ ;  /* 0x000000018f8f7810 */ /* 0x000fe20007ffe0ff */
[----:B------:R-:W-:Y:S01]  /*1e70*/  ULDC.64 UR10, c[0x0][0x118] ;  /* 0x00004600000a7ab9 */ /* 0x000fe20000000a00 */
[----:B------:R-:W-:Y:S01]  /*1e80*/  IADD3 R155, R155, 0x40, RZ ;  /* 0x000000409b9b7810 */ /* 0x000fe20007ffe0ff */
[----:B------:R-:W1:Y:S01]  /*1e90*/  LDS.128 R60, [R157] ;  /* 0x000000009d3c7984 */ /* 0x000e620000000c00 */
[----:B------:R-:W-:Y:S02]  /*1ea0*/  ISETP.GE.AND P1, PT, R143, 0x2, PT ;  /* 0x000000028f00780c */ /* 0x000fe40003f26270 */
[----:B------:R-:W-:Y:S01]  /*1eb0*/  ISETP.GE.U32.AND P0, PT, R155, R144, PT ;  /* 0x000000909b00720c */ /* 0x000fe20003f06070 */
[----:B------:R-:W2:Y:S04]  /*1ec0*/  LDS.128 R52, [R157+0x100] ;  /* 0x000100009d347984 */ /* 0x000ea80000000c00 */
[----:B------:R-:W3:Y:S04]  /*1ed0*/  LDS.128 R116, [R157+0x300] ;  /* 0x000300009d747984 */ /* 0x000ee80000000c00 */
[----:B------:R-:W4:Y:S04]  /*1ee0*/  LDS.128 R96, [R157+0x200] ;  /* 0x000200009d607984 */ /* 0x000f280000000c00 */
[----:B------:R-:W4:Y:S04]  /*1ef0*/  LDS.128 R124, [R146.X4+UR5+0x100] ;  /* 0x00010005927c7984 */ /* 0x000f280008004c00 */
[----:B------:R-:W4:Y:S01]  /*1f00*/  LDS.128 R76, [R146.X4+UR5+0x200] ;  /* 0x00020005924c7984 */ /* 0x000f220008004c00 */
[C---:B-1----:R-:W-:Y:S01]  /*1f10*/  FFMA R172, R40.reuse, R60, R128 ;  /* 0x0000003c28ac7223 */ /* 0x042fe20000000080 */
[----:B--2---:R-:W-:-:S03]  /*1f20*/  FFMA R128, R40, R52, R129 ;  /* 0x0000003428807223 */ /* 0x004fc60000000081 */
[C---:B------:R-:W-:Y:S01]  /*1f30*/  FFMA R161, R41.reuse, R61, R172 ;  /* 0x0000003d29a17223 */ /* 0x040fe200000000ac */
[C---:B---3--:R-:W-:Y:S01]  /*1f40*/  FFMA R174, R40.reuse, R116, R131 ;  /* 0x0000007428ae7223 */ /* 0x048fe20000000083 */
[C---:B------:R-:W-:Y:S01]  /*1f50*/  FFMA R163, R41.reuse, R53, R128 ;  /* 0x0000003529a37223 */ /* 0x040fe20000000080 */
[----:B----4-:R-:W-:Y:S02]  /*1f60*/  FFMA R40, R40, R96, R130 ;  /* 0x0000006028287223 */ /* 0x010fe40000000082 */
[C---:B------:R-:W-:Y:S01]  /*1f70*/  FFMA R159, R41.reuse, R117, R174 ;  /* 0x00000075299f7223 */ /* 0x040fe200000000ae */
[----:B------:R-:W1:Y:S01]  /*1f80*/  LDS.128 R128, [R146.X4+UR5+0x300] ;  /* 0x0003000592807984 */ /* 0x000e620008004c00 */
[C---:B------:R-:W-:Y:S01]  /*1f90*/  FFMA R172, R42.reuse, R54, R163 ;  /* 0x000000362aac7223 */ /* 0x040fe200000000a3 */
[----:B------:R-:W-:Y:S01]  /*1fa0*/  FFMA R41, R41, R97, R40 ;  /* 0x0000006129297223 */ /* 0x000fe20000000028 */
[C---:B------:R-:W-:Y:S01]  /*1fb0*/  FFMA R40, R42.reuse, R62, R161 ;  /* 0x0000003e2a287223 */ /* 0x040fe200000000a1 */
[----:B------:R-:W-:Y:S01]  /*1fc0*/  FFMA R174, R42, R118, R159 ;  /* 0x000000762aae7223 */ /* 0x000fe2000000009f */
[----:B------:R-:W-:Y:S01]  /*1fd0*/  FFMA R106, R124, R96, R106 ;  /* 0x000000607c6a7223 */ /* 0x000fe2000000006a */
[----:B------:R-:W-:Y:S01]  /*1fe0*/  FFMA R42, R42, R98, R41 ;  /* 0x000000622a2a7223 */ /* 0x000fe20000000029 */
[C---:B------:R-:W-:Y:S01]  /*1ff0*/  FFMA R161, R43.reuse, R63, R40 ;  /* 0x0000003f2ba17223 */ /* 0x040fe20000000028 */
[C---:B------:R-:W-:Y:S01]  /*2000*/  FFMA R40, R124.reuse, R116, R107 ;  /* 0x000000747c287223 */ /* 0x040fe2000000006b */
[C---:B------:R-:W-:Y:S01]  /*2010*/  FFMA R104, R124.reuse, R60, R104 ;  /* 0x0000003c7c687223 */ /* 0x040fe20000000068 */
[----:B------:R-:W-:Y:S01]  /*2020*/  FFMA R124, R124, R52, R105 ;  /* 0x000000347c7c7223 */ /* 0x000fe20000000069 */
[C---:B------:R-:W-:Y:S01]  /*2030*/  FFMA R163, R43.reuse, R119, R174 ;  /* 0x000000772ba37223 */ /* 0x040fe200000000ae */
[C---:B------:R-:W-:Y:S01]  /*2040*/  FFMA R159, R43.reuse, R55, R172 ;  /* 0x000000372b9f7223 */ /* 0x040fe200000000ac */
[----:B------:R-:W-:Y:S01]  /*2050*/  FFMA R165, R43, R99, R42 ;  /* 0x000000632ba57223 */ /* 0x000fe2000000002a */
[C---:B------:R-:W-:Y:S01]  /*2060*/  FFMA R105, R125.reuse, R117, R40 ;  /* 0x000000757d697223 */ /* 0x040fe20000000028 */
[C---:B------:R-:W-:Y:S01]  /*2070*/  FFMA R107, R125.reuse, R97, R106 ;  /* 0x000000617d6b7223 */ /* 0x040fe2000000006a */
[----:B------:R-:W2:Y:S01]  /*2080*/  LDS.128 R40, [R146.X4+UR5+0x1000] ;  /* 0x0010000592287984 */ /* 0x000ea20008004c00 */
[C---:B------:R-:W-:Y:S01]  /*2090*/  FFMA R167, R125.reuse, R61, R104 ;  /* 0x0000003d7da77223 */ /* 0x040fe20000000068 */
[----:B------:R-:W-:Y:S01]  /*20a0*/  FFMA R125, R125, R53, R124 ;  /* 0x000000357d7d7223 */ /* 0x000fe2000000007c */
[C---:B------:R-:W-:Y:S01]  /*20b0*/  FFMA R94, R76.reuse, R96, R94 ;  /* 0x000000604c5e7223 */ /* 0x040fe2000000005e */
[----:B------:R-:W-:Y:S01]  /*20c0*/  FFMA R92, R76, R60, R92 ;  /* 0x0000003c4c5c7223 */ /* 0x000fe2000000005c */
[C---:B------:R-:W-:Y:S01]  /*20d0*/  FFMA R106, R126.reuse, R98, R107 ;  /* 0x000000627e6a7223 */ /* 0x040fe2000000006b */
[C---:B------:R-:W-:Y:S01]  /*20e0*/  FFMA R104, R126.reuse, R54, R125 ;  /* 0x000000367e687223 */ /* 0x040fe2000000007d */
[----:B------:R-:W-:Y:S01]  /*20f0*/  FFMA R124, R126, R118, R105 ;  /* 0x000000767e7c7223 */ /* 0x000fe20000000069 */
[C---:B------:R-:W-:Y:S01]  /*2100*/  FFMA R169, R77.reuse, R97, R94 ;  /* 0x000000614da97223 */ /* 0x040fe2000000005e */
[----:B------:R-:W-:Y:S01]  /*2110*/  FFMA R171, R77, R61, R92 ;  /* 0x0000003d4dab7223 */ /* 0x000fe2000000005c */
[----:B------:R-:W-:Y:S01]  /*2120*/  FFMA R107, R127, R55, R104 ;  /* 0x000000377f6b7223 */ /* 0x000fe20000000068 */
[C---:B------:R-:W-:Y:S01]  /*2130*/  FFMA R104, R76.reuse, R116, R95 ;  /* 0x000000744c687223 */ /* 0x040fe2000000005f */
[----:B------:R-:W-:Y:S01]  /*2140*/  FFMA R76, R76, R52, R93 ;  /* 0x000000344c4c7223 */ /* 0x000fe2000000005d */
[----:B------:R-:W-:Y:S01]  /*2150*/  FFMA R126, R126, R62, R167 ;  /* 0x0000003e7e7e7223 */ /* 0x000fe200000000a7 */
[----:B------:R-:W3:Y:S01]  /*2160*/  LDS.128 R92, [R146.X4+UR5+0x1100] ;  /* 0x00110005925c7984 */ /* 0x000ee20008004c00 */
[C---:B------:R-:W-:Y:S01]  /*2170*/  FFMA R167, R77.reuse, R117, R104 ;  /* 0x000000754da77223 */ /* 0x040fe20000000068 */
[----:B------:R-:W-:Y:S01]  /*2180*/  FFMA R77, R77, R53, R76 ;  /* 0x000000354d4d7223 */ /* 0x000fe2000000004c */
[-C--:B------:R-:W-:Y:S01]  /*2190*/  FFMA R125, R127, R99.reuse, R106 ;  /* 0x000000637f7d7223 */ /* 0x080fe2000000006a */
[C---:B------:R-:W-:Y:S01]  /*21a0*/  FFMA R104, R78.reuse, R98, R169 ;  /* 0x000000624e687223 */ /* 0x040fe200000000a9 */
[C---:B------:R-:W-:Y:S01]  /*21b0*/  FFMA R106, R78.reuse, R118, R167 ;  /* 0x000000764e6a7223 */ /* 0x040fe200000000a7 */
[C---:B------:R-:W-:Y:S01]  /*21c0*/  FFMA R76, R78.reuse, R54, R77 ;  /* 0x000000364e4c7223 */ /* 0x040fe2000000004d */
[----:B------:R-:W-:Y:S01]  /*21d0*/  FFMA R78, R78, R62, R171 ;  /* 0x0000003e4e4e7223 */ /* 0x000fe200000000ab */
[C---:B------:R-:W-:Y:S01]  /*21e0*/  FFMA R169, R79.reuse, R99, R104 ;  /* 0x000000634fa97223 */ /* 0x040fe20000000068 */
[C---:B------:R-:W-:Y:S01]  /*21f0*/  FFMA R167, R79.reuse, R119, R106 ;  /* 0x000000774fa77223 */ /* 0x040fe2000000006a */
[C---:B------:R-:W-:Y:S01]  /*2200*/  FFMA R171, R79.reuse, R55, R76 ;  /* 0x000000374fab7223 */ /* 0x040fe2000000004c */
[C---:B-1----:R-:W-:Y:S01]  /*2210*/  FFMA R76, R128.reuse, R116, R59 ;  /* 0x00000074804c7223 */ /* 0x042fe2000000003b */
[C---:B------:R-:W-:Y:S01]  /*2220*/  FFMA R58, R128.reuse, R96, R58 ;  /* 0x00000060803a7223 */ /* 0x040fe2000000003a */
[C---:B------:R-:W-:Y:S01]  /*2230*/  FFMA R56, R128.reuse, R60, R56 ;  /* 0x0000003c80387223 */ /* 0x040fe20000000038 */
[----:B------:R-:W-:Y:S01]  /*2240*/  FFMA R128, R128, R52, R57 ;  /* 0x0000003480807223 */ /* 0x000fe20000000039 */
[----:B------:R-:W-:Y:S01]  /*2250*/  FFMA R173, R79, R63, R78 ;  /* 0x0000003f4fad7223 */ /* 0x000fe2000000004e */
[C---:B------:R-:W-:Y:S01]  /*2260*/  FFMA R77, R129.reuse, R117, R76 ;  /* 0x00000075814d7223 */ /* 0x040fe2000000004c */
[C---:B------:R-:W-:Y:S01]  /*2270*/  FFMA R79, R129.reuse, R97, R58 ;  /* 0x00000061814f7223 */ /* 0x040fe2000000003a */
[C---:B------:R-:W-:Y:S01]  /*2280*/  FFMA R175, R129.reuse, R61, R56 ;  /* 0x0000003d81af7223 */ /* 0x040fe20000000038 */
[----:B------:R-:W-:Y:S01]  /*2290*/  FFMA R129, R129, R53, R128 ;  /* 0x0000003581817223 */ /* 0x000fe20000000080 */
[----:B------:R-:W1:Y:S01]  /*22a0*/  LDS.128 R56, [R146.X4+UR5+0x1200] ;  /* 0x0012000592387984 */ /* 0x000e620008004c00 */
[C---:B------:R-:W-:Y:S01]  /*22b0*/  FFMA R78, R130.reuse, R98, R79 ;  /* 0x00000062824e7223 */ /* 0x040fe2000000004f */
[C---:B------:R-:W-:Y:S01]  /*22c0*/  FFMA R104, R130.reuse, R118, R77 ;  /* 0x0000007682687223 */ /* 0x040fe2000000004d */
[C---:B------:R-:W-:Y:S01]  /*22d0*/  FFMA R76, R130.reuse, R54, R129 ;  /* 0x00000036824c7223 */ /* 0x040fe20000000081 */
[----:B------:R-:W-:Y:S01]  /*22e0*/  FFMA R130, R130, R62, R175 ;  /* 0x0000003e82827223 */ /* 0x000fe200000000af */
[C---:B------:R-:W-:Y:S01]  /*22f0*/  FFMA R177, R131.reuse, R99, R78 ;  /* 0x0000006383b17223 */ /* 0x040fe2000000004e */
[C---:B--2---:R-:W-:Y:S01]  /*2300*/  FFMA R90, R40.reuse, R96, R90 ;  /* 0x00000060285a7223 */ /* 0x044fe2000000005a */
[----:B------:R-:W-:Y:S01]  /*2310*/  FFMA R129, R131, R55, R76 ;  /* 0x0000003783817223 */ /* 0x000fe2000000004c */
[C---:B------:R-:W-:Y:S01]  /*2320*/  FFMA R76, R40.reuse, R116, R91 ;  /* 0x00000074284c7223 */ /* 0x040fe2000000005b */
[C---:B------:R-:W-:Y:S01]  /*2330*/  FFMA R88, R40.reuse, R60, R88 ;  /* 0x0000003c28587223 */ /* 0x040fe20000000058 */
[----:B------:R-:W-:Y:S01]  /*2340*/  FFMA R40, R40, R52, R89 ;  /* 0x0000003428287223 */ /* 0x000fe20000000059 */
[C---:B------:R-:W-:Y:S01]  /*2350*/  FFMA R91, R41.reuse, R97, R90 ;  /* 0x00000061295b7223 */ /* 0x040fe2000000005a */
[C---:B------:R-:W-:Y:S01]  /*2360*/  FFMA R89, R41.reuse, R117, R76 ;  /* 0x0000007529597223 */ /* 0x040fe2000000004c */
[C---:B------:R-:W-:Y:S01]  /*2370*/  FFMA R179, R41.reuse, R61, R88 ;  /* 0x0000003d29b37223 */ /* 0x040fe20000000058 */
[----:B------:R-:W-:Y:S01]  /*2380*/  FFMA R41, R41, R53, R40 ;  /* 0x0000003529297223 */ /* 0x000fe20000000028 */
[----:B------:R-:W2:Y:S01]  /*2390*/  LDS.128 R76, [R146.X4+UR5+0x1300] ;  /* 0x00130005924c7984 */ /* 0x000ea20008004c00 */
[C---:B------:R-:W-:Y:S01]  /*23a0*/  FFMA R88, R42.reuse, R98, R91 ;  /* 0x000000622a587223 */ /* 0x040fe2000000005b */
[C---:B------:R-:W-:Y:S01]  /*23b0*/  FFMA R90, R42.reuse, R118, R89 ;  /* 0x000000762a5a7223 */ /* 0x040fe20000000059 */
[C---:B------:R-:W-:Y:S01]  /*23c0*/  FFMA R40, R42.reuse, R54, R41 ;  /* 0x000000362a287223 */ /* 0x040fe20000000029 */
[----:B------:R-:W-:Y:S01]  /*23d0*/  FFMA R42, R42, R62, R179 ;  /* 0x0000003e2a2a7223 */ /* 0x000fe200000000b3 */
[C---:B---3--:R-:W-:Y:S01]  /*23e0*/  FFMA R102, R92.reuse, R96, R102 ;  /* 0x000000605c667223 */ /* 0x048fe20000000066 */
        /* <DEDUP_REMOVED lines=9> */
[----:B------:R-:W3:Y:S01]  /*2480*/  LDS.128 R40, [R146.X4+UR5+0x2000] ;  /* 0x0020000592287984 */ /* 0x000ee20008004c00 */
[C---:B------:R-:W-:Y:S01]  /*2490*/  FFMA R101, R93.reuse, R61, R100 ;  /* 0x0000003d5d657223 */ /* 0x040fe20000000064 */
[----:B------:R-:W-:Y:S01]  /*24a0*/  FFMA R93, R93, R53, R92 ;  /* 0x000000355d5d7223 */ /* 0x000fe2000000005c */
[C---:B------:R-:W-:Y:S01]  /*24b0*/  FFMA R90, R94.reuse, R98, R91 ;  /* 0x000000625e5a7223 */ /* 0x040fe2000000005b */
[C---:B------:R-:W-:Y:S01]  /*24c0*/  FFMA R92, R94.reuse, R118, R89 ;  /* 0x000000765e5c7223 */ /* 0x040fe20000000059 */
[----:B------:R-:W-:Y:S01]  /*24d0*/  FFMA R105, R127, R119, R124 ;  /* 0x000000777f697223 */ /* 0x000fe2000000007c */
[C---:B------:R-:W-:Y:S01]  /*24e0*/  FFMA R88, R94.reuse, R54, R93 ;  /* 0x000000365e587223 */ /* 0x040fe2000000005d */
[C---:B------:R-:W-:Y:S01]  /*24f0*/  FFMA R93, R95.reuse, R99, R90 ;  /* 0x000000635f5d7223 */ /* 0x040fe2000000005a */
[----:B------:R-:W-:Y:S01]  /*2500*/  FFMA R94, R94, R62, R101 ;  /* 0x0000003e5e5e7223 */ /* 0x000fe20000000065 */
[C---:B------:R-:W-:Y:S01]  /*2510*/  FFMA R101, R95.reuse, R119, R92 ;  /* 0x000000775f657223 */ /* 0x040fe2000000005c */
[----:B------:R-:W-:Y:S01]  /*2520*/  FFMA R103, R95, R55, R88 ;  /* 0x000000375f677223 */ /* 0x000fe20000000058 */
[C---:B-1----:R-:W-:Y:S01]  /*2530*/  FFMA R88, R56.reuse, R116, R115 ;  /* 0x0000007438587223 */ /* 0x042fe20000000073 */
[C---:B------:R-:W-:Y:S01]  /*2540*/  FFMA R114, R56.reuse, R96, R114 ;  /* 0x0000006038727223 */ /* 0x040fe20000000072 */
[C---:B------:R-:W-:Y:S01]  /*2550*/  FFMA R112, R56.reuse, R60, R112 ;  /* 0x0000003c38707223 */ /* 0x040fe20000000070 */
[----:B------:R-:W-:Y:S01]  /*2560*/  FFMA R56, R56, R52, R113 ;  /* 0x0000003438387223 */ /* 0x000fe20000000071 */
[C---:B------:R-:W-:Y:S01]  /*2570*/  FFMA R113, R57.reuse, R117, R88 ;  /* 0x0000007539717223 */ /* 0x040fe20000000058 */
[C---:B------:R-:W-:Y:S01]  /*2580*/  FFMA R115, R57.reuse, R97, R114 ;  /* 0x0000006139737223 */ /* 0x040fe20000000072 */
[C---:B------:R-:W-:Y:S01]  /*2590*/  FFMA R187, R57.reuse, R61, R112 ;  /* 0x0000003d39bb7223 */ /* 0x040fe20000000070 */
[----:B------:R-:W-:Y:S01]  /*25a0*/  FFMA R57, R57, R53, R56 ;  /* 0x0000003539397223 */ /* 0x000fe20000000038 */
[----:B------:R-:W1:Y:S01]  /*25b0*/  LDS.128 R88, [R146.X4+UR5+0x2100] ;  /* 0x0021000592587984 */ /* 0x000e620008004c00 */
[----:B------:R-:W-:Y:S01]  /*25c0*/  FFMA R95, R95, R63, R94 ;  /* 0x0000003f5f5f7223 */ /* 0x000fe2000000005e */
[C---:B------:R-:W-:Y:S01]  /*25d0*/  FFMA R92, R58.reuse, R98, R115 ;  /* 0x000000623a5c7223 */ /* 0x040fe20000000073 */
[C---:B------:R-:W-:Y:S01]  /*25e0*/  FFMA R56, R58.reuse, R54, R57 ;  /* 0x000000363a387223 */ /* 0x040fe20000000039 */
[C---:B------:R-:W-:Y:S01]  /*25f0*/  FFMA R94, R58.reuse, R118, R113 ;  /* 0x000000763a5e7223 */ /* 0x040fe20000000071 */
[----:B------:R-:W-:Y:S01]  /*2600*/  FFMA R58, R58, R62, R187 ;  /* 0x0000003e3a3a7223 */ /* 0x000fe200000000bb */
[C---:B--2---:R-:W-:Y:S01]  /*2610*/  FFMA R82, R76.reuse, R96, R82 ;  /* 0x000000604c527223 */ /* 0x044fe20000000052 */
        /* <DEDUP_REMOVED lines=14> */
[----:B---3--:R-:W-:Y:S01]  /*2700*/  FFMA R70, R40, R96, R70 ;  /* 0x0000006028467223 */ /* 0x008fe20000000046 */
[C---:B------:R-:W-:Y:S01]  /*2710*/  FFMA R76, R78.reuse, R54, R77 ;  /* 0x000000364e4c7223 */ /* 0x040fe2000000004d */
[----:B------:R-:W-:Y:S01]  /*2720*/  FFMA R78, R78, R62, R191 ;  /* 0x0000003e4e4e7223 */ /* 0x000fe200000000bf */
[C---:B------:R-:W-:Y:S01]  /*2730*/  FFMA R68, R40.reuse, R60, R68 ;  /* 0x0000003c28447223 */ /* 0x040fe20000000044 */
[C---:B------:R-:W-:Y:S01]  /*2740*/  FFMA R191, R79.reuse, R99, R80 ;  /* 0x000000634fbf7223 */ /* 0x040fe20000000050 */
[C---:B------:R-:W-:Y:S01]  /*2750*/  FFMA R195, R79.reuse, R55, R76 ;  /* 0x000000374fc37223 */ /* 0x040fe2000000004c */
[C---:B------:R-:W-:Y:S01]  /*2760*/  FFMA R76, R40.reuse, R116, R71 ;  /* 0x00000074284c7223 */ /* 0x040fe20000000047 */
[C---:B------:R-:W-:Y:S01]  /*2770*/  FFMA R193, R79.reuse, R119, R82 ;  /* 0x000000774fc17223 */ /* 0x040fe20000000052 */
[----:B------:R-:W-:Y:S01]  /*2780*/  FFMA R197, R79, R63, R78 ;  /* 0x0000003f4fc57223 */ /* 0x000fe2000000004e */
[----:B------:R-:W-:Y:S01]  /*2790*/  FFMA R40, R40, R52, R69 ;  /* 0x0000003428287223 */ /* 0x000fe20000000045 */
[C---:B------:R-:W-:Y:S01]  /*27a0*/  FFMA R79, R41.reuse, R97, R70 ;  /* 0x00000061294f7223 */ /* 0x040fe20000000046 */
[C---:B------:R-:W-:Y:S01]  /*27b0*/  FFMA R81, R41.reuse, R61, R68 ;  /* 0x0000003d29517223 */ /* 0x040fe20000000044 */
[C---:B------:R-:W-:Y:S01]  /*27c0*/  FFMA R77, R41.reuse, R117, R76 ;  /* 0x00000075294d7223 */ /* 0x040fe2000000004c */
[----:B------:R-:W3:Y:S01]  /*27d0*/  LDS.128 R68, [R146.X4+UR5+0x2300] ;  /* 0x0023000592447984 */ /* 0x000ee20008004c00 */
        /* <DEDUP_REMOVED lines=17> */
[----:B------:R-:W-:Y:S01]  /*28f0*/  FFMA R89, R89, R53, R88 ;  /* 0x0000003559597223 */ /* 0x000fe20000000058 */
[----:B------:R-:W1:Y:S01]  /*2900*/  LDS.128 R40, [R146.X4+UR5+0x3000] ;  /* 0x0030000592287984 */ /* 0x000e620008004c00 */
[C---:B------:R-:W-:Y:S01]  /*2910*/  FFMA R78, R90.reuse, R98, R79 ;  /* 0x000000625a4e7223 */ /* 0x040fe2000000004f */
[C---:B------:R-:W-:Y:S01]  /*2920*/  FFMA R80, R90.reuse, R118, R77 ;  /* 0x000000765a507223 */ /* 0x040fe2000000004d */
[----:B------:R-:W-:Y:S01]  /*2930*/  FFMA R76, R90, R54, R89 ;  /* 0x000000365a4c7223 */ /* 0x000fe20000000059 */
[C---:B--2---:R-:W-:Y:S01]  /*2940*/  FFMA R86, R56.reuse, R96, R86 ;  /* 0x0000006038567223 */ /* 0x044fe20000000056 */
[----:B------:R-:W-:Y:S01]  /*2950*/  FFMA R84, R56, R60, R84 ;  /* 0x0000003c38547223 */ /* 0x000fe20000000054 */
[----:B------:R-:W-:Y:S01]  /*2960*/  FFMA R90, R90, R62, R81 ;  /* 0x0000003e5a5a7223 */ /* 0x000fe20000000051 */
[----:B------:R-:W-:Y:S01]  /*2970*/  FFMA R111, R91, R55, R76 ;  /* 0x000000375b6f7223 */ /* 0x000fe2000000004c */
[C---:B------:R-:W-:Y:S01]  /*2980*/  FFMA R76, R56.reuse, R116, R87 ;  /* 0x00000074384c7223 */ /* 0x040fe20000000057 */
[----:B------:R-:W-:Y:S01]  /*2990*/  FFMA R56, R56, R52, R85 ;  /* 0x0000003438387223 */ /* 0x000fe20000000055 */
[C---:B------:R-:W-:Y:S01]  /*29a0*/  FFMA R83, R57.reuse, R97, R86 ;  /* 0x0000006139537223 */ /* 0x040fe20000000056 */
[C---:B------:R-:W-:Y:S01]  /*29b0*/  FFMA R85, R57.reuse, R61, R84 ;  /* 0x0000003d39557223 */ /* 0x040fe20000000054 */
[----:B------:R-:W-:Y:S01]  /*29c0*/  FFMA R81, R57, R117, R76 ;  /* 0x0000007539517223 */ /* 0x000fe2000000004c */
[----:B------:R-:W-:Y:S01]  /*29d0*/  FFMA R89, R91, R99, R78 ;  /* 0x000000635b597223 */ /* 0x000fe2000000004e */
[----:B------:R-:W-:Y:S01]  /*29e0*/  FFMA R57, R57, R53, R56 ;  /* 0x0000003539397223 */ /* 0x000fe20000000038 */
[----:B------:R-:W2:Y:S01]  /*29f0*/  LDS.128 R76, [R146.X4+UR5+0x3100] ;  /* 0x00310005924c7984 */ /* 0x000ea20008004c00 */
[----:B------:R-:W-:Y:S01]  /*2a00*/  FFMA R109, R91, R119, R80 ;  /* 0x000000775b6d7223 */ /* 0x000fe20000000050 */
        /* <DEDUP_REMOVED lines=8> */
[C---:B------:R-:W-:Y:S01]  /*2a90*/  FFMA R58, R68.reuse, R116, R123 ;  /* 0x00000074443a7223 */ /* 0x040fe2000000007b */
[----:B------:R-:W-:Y:S01]  /*2aa0*/  FFMA R211, R59, R119, R82 ;  /* 0x000000773bd37223 */ /* 0x000fe20000000052 */
[C---:B------:R-:W-:Y:S01]  /*2ab0*/  FFMA R56, R68.reuse, R52, R121 ;  /* 0x0000003444387223 */ /* 0x040fe20000000079 */
[----:B------:R-:W-:Y:S01]  /*2ac0*/  FFMA R68, R68, R60, R120 ;  /* 0x0000003c44447223 */ /* 0x000fe20000000078 */
[C---:B------:R-:W-:Y:S01]  /*2ad0*/  FFMA R59, R69.reuse, R117, R58 ;  /* 0x00000075453b7223 */ /* 0x040fe2000000003a */
[C---:B------:R-:W-:Y:S01]  /*2ae0*/  FFMA R57, R69.reuse, R97, R122 ;  /* 0x0000006145397223 */ /* 0x040fe2000000007a */
[C---:B------:R-:W-:Y:S01]  /*2af0*/  FFMA R81, R69.reuse, R53, R56 ;  /* 0x0000003545517223 */ /* 0x040fe20000000038 */
[----:B------:R-:W-:Y:S01]  /*2b00*/  FFMA R69, R69, R61, R68 ;  /* 0x0000003d45457223 */ /* 0x000fe20000000044 */
[C---:B------:R-:W-:Y:S01]  /*2b10*/  FFMA R80, R70.reuse, R118, R59 ;  /* 0x0000007646507223 */ /* 0x040fe2000000003b */
[C---:B------:R-:W-:Y:S01]  /*2b20*/  FFMA R82, R70.reuse, R98, R57 ;  /* 0x0000006246527223 */ /* 0x040fe20000000039 */
[C---:B------:R-:W-:Y:S01]  /*2b30*/  FFMA R68, R70.reuse, R54, R81 ;  /* 0x0000003646447223 */ /* 0x040fe20000000051 */
[----:B------:R-:W3:Y:S01]  /*2b40*/  LDS.128 R56, [R146.X4+UR5+0x3200] ;  /* 0x0032000592387984 */ /* 0x000ee20008004c00 */
[----:B------:R-:W-:Y:S01]  /*2b50*/  FFMA R70, R70, R62, R69 ;  /* 0x0000003e46467223 */ /* 0x000fe20000000045 */
[----:B------:R-:W-:Y:S01]  /*2b60*/  FFMA R91, R91, R63, R90 ;  /* 0x0000003f5b5b7223 */ /* 0x000fe2000000005a */
[C---:B------:R-:W-:Y:S01]  /*2b70*/  FFMA R225, R71.reuse, R55, R68 ;  /* 0x0000003747e17223 */ /* 0x040fe20000000044 */
[C---:B-1----:R-:W-:Y:S01]  /*2b80*/  FFMA R68, R40.reuse, R52, R49 ;  /* 0x0000003428447223 */ /* 0x042fe20000000031 */
        /* <DEDUP_REMOVED lines=13> */
[C---:B------:R-:W-:Y:S01]  /*2c60*/  FFMA R233, R43.reuse, R55, R40 ;  /* 0x000000372be97223 */ /* 0x040fe20000000028 */
[C---:B--2---:R-:W-:Y:S01]  /*2c70*/  FFMA R40, R76.reuse, R52, R45 ;  /* 0x000000344c287223 */ /* 0x044fe2000000002d */
        /* <DEDUP_REMOVED lines=13> */
[C---:B------:R-:W-:Y:S01]  /*2d50*/  FFMA R88, R78.reuse, R62, R45 ;  /* 0x0000003e4e587223 */ /* 0x040fe2000000002d */
[C---:B------:R-:W-:Y:S01]  /*2d60*/  FFMA R90, R78.reuse, R118, R41 ;  /* 0x000000764e5a7223 */ /* 0x040fe20000000029 */
[----:B------:R-:W-:Y:S01]  /*2d70*/  LDS.128 R44, [R157+0x10] ;  /* 0x000010009d2c7984 */ /* 0x000fe20000000c00 */
[C---:B------:R-:W-:Y:S01]  /*2d80*/  FFMA R241, R79.reuse, R55, R76 ;  /* 0x000000374ff17223 */ /* 0x040fe2000000004c */
[----:B------:R-:W-:Y:S01]  /*2d90*/  FFMA R78, R78, R98, R77 ;  /* 0x000000624e4e7223 */ /* 0x000fe2000000004d */
[C---:B------:R-:W-:Y:S01]  /*2da0*/  FFMA R239, R79.reuse, R119, R90 ;  /* 0x000000774fef7223 */ /* 0x040fe2000000005a */
[----:B------:R-:W2:Y:S01]  /*2db0*/  LDS.128 R40, [R146.X4+UR5+0x10] ;  /* 0x0000100592287984 */ /* 0x000ea20008004c00 */
[C---:B---3--:R-:W-:Y:S01]  /*2dc0*/  FFMA R76, R56.reuse, R96, R66 ;  /* 0x00000060384c7223 */ /* 0x048fe20000000042 */
[C---:B------:R-:W-:Y:S01]  /*2dd0*/  FFMA R66, R56.reuse, R52, R65 ;  /* 0x0000003438427223 */ /* 0x040fe20000000041 */
[----:B------:R-:W-:Y:S01]  /*2de0*/  FFMA R235, R79, R99, R78 ;  /* 0x000000634feb7223 */ /* 0x000fe2000000004e */
[----:B------:R-:W3:Y:S01]  /*2df0*/  LDS.128 R80, [R157+0x110] ;  /* 0x000110009d507984 */ /* 0x000ee20000000c00 */
[C---:B------:R-:W-:Y:S01]  /*2e00*/  FFMA R78, R56.reuse, R116, R67 ;  /* 0x00000074384e7223 */ /* 0x040fe20000000043 */
[----:B------:R-:W-:Y:S01]  /*2e10*/  FFMA R56, R56, R60, R64 ;  /* 0x0000003c38387223 */ /* 0x000fe20000000040 */
[----:B------:R-:W-:Y:S01]  /*2e20*/  FFMA R121, R57, R53, R66 ;  /* 0x0000003539797223 */ /* 0x000fe20000000042 */
[----:B------:R-:W4:Y:S01]  /*2e30*/  LDS.128 R68, [R157+0x310] ;  /* 0x000310009d447984 */ /* 0x000f220000000c00 */
[----:B------:R-:W-:Y:S01]  /*2e40*/  FFMA R237, R79, R63, R88 ;  /* 0x0000003f4fed7223 */ /* 0x000fe20000000058 */
[C---:B------:R-:W-:Y:S01]  /*2e50*/  FFMA R77, R57.reuse, R97, R76 ;  /* 0x00000061394d7223 */ /* 0x040fe2000000004c */
[C---:B------:R-:W-:Y:S01]  /*2e60*/  FFMA R79, R57.reuse, R117, R78 ;  /* 0x00000075394f7223 */ /* 0x040fe2000000004e */
[----:B------:R-:W4:Y:S01]  /*2e70*/  LDS.128 R84, [R157+0x210] ;  /* 0x000210009d547984 */ /* 0x000f220000000c00 */
[----:B------:R-:W-:Y:S01]  /*2e80*/  FFMA R57, R57, R61, R56 ;  /* 0x0000003d39397223 */ /* 0x000fe20000000038 */
[C---:B------:R-:W-:Y:S01]  /*2e90*/  FFMA R78, R58.reuse, R98, R77 ;  /* 0x000000623a4e7223 */ /* 0x040fe2000000004d */
[C---:B------:R-:W-:Y:S01]  /*2ea0*/  FFMA R76, R58.reuse, R118, R79 ;  /* 0x000000763a4c7223 */ /* 0x040fe2000000004f */
[----:B------:R-:W4:Y:S01]  /*2eb0*/  LDS.128 R64, [R146.X4+UR5+0x110] ;  /* 0x0001100592407984 */ /* 0x000f220008004c00 */
        /* <DEDUP_REMOVED lines=23> */
[C---:B--2---:R-:W-:Y:S01]  /*3030*/  FFMA R50, R40.reuse, R44, R161 ;  /* 0x0000002c28327223 */ /* 0x044fe200000000a1 */
[-C--:B------:R-:W-:Y:S01]  /*3040*/  FFMA R127, R127, R63.reuse, R126 ;  /* 0x0000003f7f7f7223 */ /* 0x080fe2000000007e */
[----:B------:R-:W-:Y:S01]  /*3050*/  FFMA R131, R131, R63, R130 ;  /* 0x0000003f83837223 */ /* 0x000fe20000000082 */
[----:B------:R-:W-:Y:S01]  /*3060*/  LDS.128 R76, [R146.X4+UR5+0x3110] ;  /* 0x00311005924c7984 */ /* 0x000fe20008004c00 */
[----:B---3--:R-:W-:Y:S01]  /*3070*/  FFMA R48, R40, R80, R159 ;  /* 0x0000005028307223 */ /* 0x008fe2000000009f */
[----:B------:R-:W-:-:S02]  /*3080*/  FFMA R55, R41, R45, R50 ;  /* 0x0000002d29377223 */ /* 0x000fc40000000032 */
[----:B------:R-:W-:Y:S01]  /*3090*/  LDS.128 R72, [R146.X4+UR5+0x3310] ;  /* 0x0033100592487984 */ /* 0x000fe20008004c00 */
[C---:B----4-:R-:W-:Y:S01]  /*30a0*/  FFMA R52, R40.reuse, R68, R163 ;  /* 0x0000004428347223 */ /* 0x050fe200000000a3 */
[C---:B------:R-:W-:Y:S02]  /*30b0*/  FFMA R61, R41.reuse, R81, R48 ;  /* 0x00000051293d7223 */ /* 0x040fe40000000030 */
[----:B------:R-:W2:Y:S01]  /*30c0*/  LDS.128 R48, [R146.X4+UR5+0x310] ;  /* 0x0003100592307984 */ /* 0x000ea20008004c00 */
[----:B------:R-:W-:Y:S01]  /*30d0*/  FFMA R40, R40, R84, R165 ;  /* 0x0000005428287223 */ /* 0x000fe200000000a5 */
[C---:B------:R-:W-:Y:S01]  /*30e0*/  FFMA R53, R41.reuse, R69, R52 ;  /* 0x0000004529357223 */ /* 0x040fe20000000034 */
[C---:B------:R-:W-:Y:S02]  /*30f0*/  FFMA R52, R42.reuse, R82, R61 ;  /* 0x000000522a347223 */ /* 0x040fe4000000003d */
        /* <DEDUP_REMOVED lines=16> */
[----:B------:R-:W3:Y:S01]  /*3200*/  LDS.128 R40, [R146.X4+UR5+0x1010] ;  /* 0x0010100592287984 */ /* 0x000ee20008004c00 */
[C---:B------:R-:W-:Y:S01]  /*3210*/  FFMA R54, R66.reuse, R86, R55 ;  /* 0x0000005642367223 */ /* 0x040fe20000000037 */
[C---:B------:R-:W-:Y:S01]  /*3220*/  FFMA R60, R66.reuse, R70, R53 ;  /* 0x00000046423c7223 */ /* 0x040fe20000000035 */
[C---:B------:R-:W-:Y:S01]  /*3230*/  FFMA R52, R66.reuse, R82, R65 ;  /* 0x0000005242347223 */ /* 0x040fe20000000041 */
[----:B------:R-:W-:Y:S01]  /*3240*/  FFMA R66, R66, R46, R61 ;  /* 0x0000002e42427223 */ /* 0x000fe2000000003d */
[C---:B------:R-:W-:Y:S01]  /*3250*/  FFMA R107, R67.reuse, R87, R54 ;  /* 0x00000057436b7223 */ /* 0x040fe20000000036 */
        /* <DEDUP_REMOVED lines=50> */
[C---:B-1----:R-:W-:Y:S01]  /*3580*/  FFMA R60, R52.reuse, R84, R93 ;  /* 0x00000054343c7223 */ /* 0x042fe2000000005d */
        /* <DEDUP_REMOVED lines=33> */
[C---:B---3--:R-:W-:Y:S01]  /*37a0*/  FFMA R60, R48.reuse, R84, R191 ;  /* 0x00000054303c7223 */ /* 0x048fe200000000bf */
[C---:B------:R-:W-:Y:S01]  /*37b0*/  FFMA R115, R59.reuse, R83, R56 ;  /* 0x000000533b737223 */ /* 0x040fe20000000038 */
        /* <DEDUP_REMOVED lines=8> */
[----:B------:R-:W-:Y:S01]  /*3840*/  FFMA R187, R59, R71, R62 ;  /* 0x000000473bbb7223 */ /* 0x000fe2000000003e */
[C---:B------:R-:W-:Y:S01]  /*3850*/  FFMA R60, R50.reuse, R86, R63 ;  /* 0x00000056323c7223 */ /* 0x040fe2000000003f */
[----:B------:R-:W3:Y:S01]  /*3860*/  LDS.128 R56, [R146.X4+UR5+0x2210] ;  /* 0x0022100592387984 */ /* 0x000ee20008004c00 */
        /* <DEDUP_REMOVED lines=16> */
[----:B------:R-:W1:Y:S01]  /*3970*/  LDS.128 R48, [R146.X4+UR5+0x2310] ;  /* 0x0023100592307984 */ /* 0x000e620008004c00 */
        /* <DEDUP_REMOVED lines=14> */
[----:B------:R-:W2:Y:S01]  /*3a60*/  LDS.128 R40, [R146.X4+UR5+0x3010] ;  /* 0x0030100592287984 */ /* 0x000ea20008004c00 */
[----:B------:R-:W-:Y:S01]  /*3a70*/  FFMA R53, R53, R81, R52 ;  /* 0x0000005135357223 */ /* 0x000fe20000000034 */
[C---:B------:R-:W-:Y:S01]  /*3a80*/  FFMA R62, R54.reuse, R70, R61 ;  /* 0x00000046363e7223 */ /* 0x040fe2000000003d */
[C---:B------:R-:W-:Y:S01]  /*3a90*/  FFMA R60, R54.reuse, R86, R63 ;  /* 0x00000056363c7223 */ /* 0x040fe2000000003f */
[----:B------:R-:W-:Y:S01]  /*3aa0*/  FFMA R127, R67, R47, R66 ;  /* 0x0000002f437f7223 */ /* 0x000fe20000000042 */
[C---:B------:R-:W-:Y:S01]  /*3ab0*/  FFMA R52, R54.reuse, R82, R53 ;  /* 0x0000005236347223 */ /* 0x040fe20000000035 */
[----:B------:R-:W-:Y:S01]  /*3ac0*/  FFMA R54, R54, R46, R65 ;  /* 0x0000002e36367223 */ /* 0x000fe20000000041 */
[C---:B------:R-:W-:Y:S01]  /*3ad0*/  FFMA R89, R55.reuse, R87, R60 ;  /* 0x0000005737597223 */ /* 0x040fe2000000003c */
[C---:B---3--:R-:W-:Y:S01]  /*3ae0*/  FFMA R60, R56.reuse, R84, R207 ;  /* 0x00000054383c7223 */ /* 0x048fe200000000cf */
        /* <DEDUP_REMOVED lines=12> */
[----:B------:R-:W3:Y:S01]  /*3bb0*/  LDS.128 R64, [R146.X4+UR5+0x3210] ;  /* 0x0032100592407984 */ /* 0x000ee20008004c00 */
[----:B------:R-:W-:Y:S01]  /*3bc0*/  FFMA R52, R58, R82, R57 ;  /* 0x000000523a347223 */ /* 0x000fe20000000039 */
[C---:B------:R-:W-:Y:S01]  /*3bd0*/  FFMA R207, R59.reuse, R71, R56 ;  /* 0x000000473bcf7223 */ /* 0x040fe20000000038 */
        /* <DEDUP_REMOVED lines=16> */
[C---:B--2---:R-:W-:Y:S01]  /*3ce0*/  FFMA R48, R40.reuse, R80, R233 ;  /* 0x0000005028307223 */ /* 0x044fe200000000e9 */
        /* <DEDUP_REMOVED lines=29> */
[----:B------:R-:W-:Y:S01]  /*3ec0*/  LDS.128 R60, [R146.X4+UR5+0x20] ;  /* 0x00002005923c7984 */ /* 0x000fe20008004c00 */
[----:B------:R-:W-:Y:S01]  /*3ed0*/  FFMA R215, R59, R47, R58 ;  /* 0x0000002f3bd77223 */ /* 0x000fe2000000003a */
[----:B------:R-:W-:Y:S01]  /*3ee0*/  FFMA R78, R78, R86, R77 ;  /* 0x000000564e4e7223 */ /* 0x000fe2000000004d */
[C---:B------:R-:W-:Y:S01]  /*3ef0*/  FFMA R241, R79.reuse, R83, R76 ;  /* 0x000000534ff17223 */ /* 0x040fe2000000004c */
[----:B------:R-:W1:Y:S01]  /*3f00*/  LDS.128 R40, [R157+0x20] ;  /* 0x000020009d287984 */ /* 0x000e620000000c00 */
[C---:B---3--:R-:W-:Y:S01]  /*3f10*/  FFMA R76, R64.reuse, R80, R217 ;  /* 0x00000050404c7223 */ /* 0x048fe200000000d9 */
[C---:B------:R-:W-:Y:S01]  /*3f20*/  FFMA R237, R79.reuse, R87, R78 ;  /* 0x000000574fed7223 */ /* 0x040fe2000000004e */
[C---:B------:R-:W-:Y:S01]  /*3f30*/  FFMA R78, R64.reuse, R84, R123 ;  /* 0x00000054404e7223 */ /* 0x040fe2000000007b */
[----:B------:R-:W2:Y:S01]  /*3f40*/  LDS.128 R48, [R157+0x120] ;  /* 0x000120009d307984 */ /* 0x000ea20000000c00 */
[C---:B------:R-:W-:Y:S01]  /*3f50*/  FFMA R235, R79.reuse, R47, R88 ;  /* 0x0000002f4feb7223 */ /* 0x040fe20000000058 */
[C---:B------:R-:W-:Y:S01]  /*3f60*/  FFMA R88, R64.reuse, R68, R121 ;  /* 0x0000004440587223 */ /* 0x040fe20000000079 */
[----:B------:R-:W-:Y:S01]  /*3f70*/  FFMA R64, R64, R44, R213 ;  /* 0x0000002c40407223 */ /* 0x000fe200000000d5 */
[----:B------:R-:W3:Y:S01]  /*3f80*/  LDS.128 R52, [R157+0x320] ;  /* 0x000320009d347984 */ /* 0x000ee20000000c00 */
[----:B------:R-:W-:Y:S01]  /*3f90*/  FFMA R239, R79, R71, R90 ;  /* 0x000000474fef7223 */ /* 0x000fe2000000005a */
[C---:B------:R-:W-:Y:S01]  /*3fa0*/  FFMA R121, R65.reuse, R85, R78 ;  /* 0x0000005541797223 */ /* 0x040fe2000000004e */
[C---:B------:R-:W-:Y:S01]  /*3fb0*/  FFMA R213, R65.reuse, R81, R76 ;  /* 0x0000005141d57223 */ /* 0x040fe2000000004c */
[----:B------:R-:W4:Y:S01]  /*3fc0*/  LDS.128 R56, [R157+0x220] ;  /* 0x000220009d387984 */ /* 0x000f220000000c00 */
[C---:B------:R-:W-:Y:S01]  /*3fd0*/  FFMA R123, R65.reuse, R69, R88 ;  /* 0x00000045417b7223 */ /* 0x040fe20000000058 */
[----:B------:R-:W-:Y:S01]  /*3fe0*/  FFMA R65, R65, R45, R64 ;  /* 0x0000002d41417223 */ /* 0x000fe20000000040 */
[C---:B------:R-:W-:Y:S01]  /*3ff0*/  FFMA R90, R66.reuse, R86, R121 ;  /* 0x00000056425a7223 */ /* 0x040fe20000000079 */
[----:B------:R-:W4:Y:S01]  /*4000*/  LDS.128 R76, [R146.X4+UR5+0x120] ;  /* 0x00012005924c7984 */ /* 0x000f220008004c00 */
[C---:B------:R-:W-:Y:S01]  /*4010*/  FFMA R88, R66.reuse, R70, R123 ;  /* 0x0000004642587223 */ /* 0x040fe2000000007b */
[C---:B------:R-:W-:Y:S01]  /*4020*/  FFMA R64, R66.reuse, R46, R65 ;  /* 0x0000002e42407223 */ /* 0x040fe20000000041 */
[----:B------:R-:W-:Y:S01]  /*4030*/  FFMA R66, R66, R82, R213 ;  /* 0x0000005242427223 */ /* 0x000fe200000000d5 */
[C---:B------:R-:W-:Y:S01]  /*4040*/  FFMA R44, R72.reuse, R44, R97 ;  /* 0x0000002c482c7223 */ /* 0x040fe20000000061 */
[C---:B------:R-:W-:Y:S01]  /*4050*/  FFMA R121, R67.reuse, R71, R88 ;  /* 0x0000004743797223 */ /* 0x040fe20000000058 */
[C---:B------:R-:W-:Y:S01]  /*4060*/  FFMA R123, R67.reuse, R87, R90 ;  /* 0x00000057437b7223 */ /* 0x040fe2000000005a */
[C---:B------:R-:W-:Y:S01]  /*4070*/  FFMA R213, R67.reuse, R47, R64 ;  /* 0x0000002f43d57223 */ /* 0x040fe20000000040 */
[----:B------:R-:W-:Y:S01]  /*4080*/  FFMA R217, R67, R83, R66 ;  /* 0x0000005343d97223 */ /* 0x000fe20000000042 */
[C---:B------:R-:W-:Y:S01]  /*4090*/  FFMA R45, R73.reuse, R45, R44 ;  /* 0x0000002d492d7223 */ /* 0x040fe2000000002c */
[----:B------:R-:W4:Y:S01]  /*40a0*/  LDS.128 R64, [R146.X4+UR5+0x220] ;  /* 0x0002200592407984 */ /* 0x000f220008004c00 */
[C---:B------:R-:W-:Y:S01]  /*40b0*/  FFMA R68, R72.reuse, R68, R119 ;  /* 0x0000004448447223 */ /* 0x040fe20000000077 */
[----:B------:R-:W-:Y:S01]  /*40c0*/  FFMA R84, R72, R84, R99 ;  /* 0x0000005448547223 */ /* 0x000fe20000000063 */
[----:B------:R-:W-:Y:S01]  /*40d0*/  FFMA R46, R74, R46, R45 ;  /* 0x0000002e4a2e7223 */ /* 0x000fe2000000002d */
[----:B------:R-:W-:Y:S01]  /*40e0*/  FFMA R72, R72, R80, R117 ;  /* 0x0000005048487223 */ /* 0x000fe20000000075 */
[C---:B------:R-:W-:Y:S01]  /*40f0*/  FFMA R69, R73.reuse, R69, R68 ;  /* 0x0000004549457223 */ /* 0x040fe20000000044 */
[----:B------:R-:W-:Y:S01]  /*4100*/  FFMA R85, R73, R85, R84 ;  /* 0x0000005549557223 */ /* 0x000fe20000000054 */
[----:B------:R-:W-:Y:S01]  /*4110*/  FFMA R117, R75, R47, R46 ;  /* 0x0000002f4b757223 */ /* 0x000fe2000000002e */
[----:B------:R-:W-:Y:S01]  /*4120*/  FFMA R73, R73, R81, R72 ;  /* 0x0000005149497223 */ /* 0x000fe20000000048 */
[C---:B------:R-:W-:Y:S01]  /*4130*/  FFMA R70, R74.reuse, R70, R69 ;  /* 0x000000464a467223 */ /* 0x040fe20000000045 */
[----:B------:R-:W-:-:S02]  /*4140*/  FFMA R86, R74, R86, R85 ;  /* 0x000000564a567223 */ /* 0x000fc40000000055 */
[----:B------:R-:W-:Y:S01]  /*4150*/  FFMA R74, R74, R82, R73 ;  /* 0x000000524a4a7223 */ /* 0x000fe20000000049 */
[C---:B------:R-:W-:Y:S01]  /*4160*/  FFMA R97, R75.reuse, R71, R70 ;  /* 0x000000474b617223 */ /* 0x040fe20000000046 */
[C---:B-1----:R-:W-:Y:S01]  /*4170*/  FFMA R46, R60.reuse, R40, R163 ;  /* 0x000000283c2e7223 */ /* 0x042fe200000000a3 */
[C---:B------:R-:W-:Y:S01]  /*4180*/  FFMA R99, R75.reuse, R87, R86 ;  /* 0x000000574b637223 */ /* 0x040fe20000000056 */
[----:B------:R-:W-:Y:S01]  /*4190*/  FFMA R119, R75, R83, R74 ;  /* 0x000000534b777223 */ /* 0x000fe2000000004a */
[----:B------:R-:W-:Y:S01]  /*41a0*/  LDS.128 R84, [R146.X4+UR5+0x3120] ;  /* 0x0031200592547984 */ /* 0x000fe20008004c00 */
[C---:B--2---:R-:W-:Y:S01]  /*41b0*/  FFMA R44, R60.reuse, R48, R161 ;  /* 0x000000303c2c7223 */ /* 0x044fe200000000a1 */
[C---:B------:R-:W-:Y:S02]  /*41c0*/  FFMA R71, R61.reuse, R41, R46 ;  /* 0x000000293d477223 */ /* 0x040fe4000000002e */
[----:B------:R-:W-:Y:S01]  /*41d0*/  LDS.128 R80, [R146.X4+UR5+0x3320] ;  /* 0x0033200592507984 */ /* 0x000fe20008004c00 */
[----:B---3--:R-:W-:Y:S01]  /*41e0*/  FFMA R68, R60, R52, R159 ;  /* 0x000000343c447223 */ /* 0x008fe2000000009f */
[----:B------:R-:W-:-:S02]  /*41f0*/  FFMA R73, R61, R49, R44 ;  /* 0x000000313d497223 */ /* 0x000fc4000000002c */
[----:B------:R-:W1:Y:S01]  /*4200*/  LDS.128 R44, [R146.X4+UR5+0x320] ;  /* 0x00032005922c7984 */ /* 0x000e620008004c00 */
[----:B----4-:R-:W-:Y:S01]  /*4210*/  FFMA R60, R60, R56, R165 ;  /* 0x000000383c3c7223 */ /* 0x010fe200000000a5 */
        /* <DEDUP_REMOVED lines=120> */
[----:B------:R-:W2:Y:S01]  /*49a0*/  LDS.128 R64, [R146.X4+UR5+0x2220] ;  /* 0x0022200592407984 */ /* 0x000ea20008004c00 */
        /* <DEDUP_REMOVED lines=31> */
[----:B------:R-:W1:Y:S01]  /*4ba0*/  LDS.128 R60, [R146.X4+UR5+0x3020] ;  /* 0x00302005923c7984 */ /* 0x000e620008004c00 */
[----:B------:R-:W-:Y:S01]  /*4bb0*/  FFMA R69, R69, R49, R68 ;  /* 0x0000003145457223 */ /* 0x000fe20000000044 */
[C---:B------:R-:W-:Y:S01]  /*4bc0*/  FFMA R72, R70.reuse, R54, R75 ;  /* 0x0000003646487223 */ /* 0x040fe2000000004b */
[C---:B------:R-:W-:Y:S01]  /*4bd0*/  FFMA R74, R70.reuse, R58, R73 ;  /* 0x0000003a464a7223 */ /* 0x040fe20000000049 */
[----:B------:R-:W-:Y:S01]  /*4be0*/  FFMA R127, R79, R43, R78 ;  /* 0x0000002b4f7f7223 */ /* 0x000fe2000000004e */
        /* <DEDUP_REMOVED lines=63> */
[----:B------:R-:W-:Y:S01]  /*4fe0*/  LDS.128 R72, [R146.X4+UR5+0x30] ;  /* 0x0000300592487984 */ /* 0x000fe20008004c00 */
[----:B------:R-:W-:Y:S01]  /*4ff0*/  FFMA R85, R85, R53, R84 ;  /* 0x0000003555557223 */ /* 0x000fe20000000054 */
[-C--:B------:R-:W-:Y:S01]  /*5000*/  FFMA R229, R63, R51.reuse, R62 ;  /* 0x000000333fe57223 */ /* 0x080fe2000000003e */
[C---:B------:R-:W-:Y:S01]  /*5010*/  FFMA R84, R86.reuse, R42, R61 ;  /* 0x0000002a56547223 */ /* 0x040fe2000000003d */
[----:B------:R-:W1:Y:S01]  /*5020*/  LDS.128 R44, [R157+0x30] ;  /* 0x000030009d2c7984 */ /* 0x000e620000000c00 */
[----:B------:R-:W-:Y:S01]  /*5030*/  FFMA R86, R86, R54, R85 ;  /* 0x0000003656567223 */ /* 0x000fe20000000055 */
[C---:B------:R-:W-:Y:S01]  /*5040*/  FFMA R237, R87.reuse, R51, R88 ;  /* 0x0000003357ed7223 */ /* 0x040fe20000000058 */
[C---:B------:R-:W-:Y:S01]  /*5050*/  FFMA R241, R87.reuse, R43, R84 ;  /* 0x0000002b57f17223 */ /* 0x040fe20000000054 */
[----:B------:R-:W3:Y:S01]  /*5060*/  LDS.128 R64, [R157+0x130] ;  /* 0x000130009d407984 */ /* 0x000ee20000000c00 */
[C---:B------:R-:W-:Y:S01]  /*5070*/  FFMA R235, R87.reuse, R55, R86 ;  /* 0x0000003757eb7223 */ /* 0x040fe20000000056 */
[C---:B--2---:R-:W-:Y:S01]  /*5080*/  FFMA R86, R76.reuse, R56, R123 ;  /* 0x000000384c567223 */ /* 0x044fe2000000007b */
[C---:B------:R-:W-:Y:S01]  /*5090*/  FFMA R84, R76.reuse, R48, R217 ;  /* 0x000000304c547223 */ /* 0x040fe200000000d9 */
[----:B------:R-:W2:Y:S01]  /*50a0*/  LDS.128 R60, [R157+0x230] ;  /* 0x000230009d3c7984 */ /* 0x000ea20000000c00 */
[C---:B------:R-:W-:Y:S01]  /*50b0*/  FFMA R88, R76.reuse, R52, R121 ;  /* 0x000000344c587223 */ /* 0x040fe20000000079 */
[----:B------:R-:W-:Y:S01]  /*50c0*/  FFMA R76, R76, R40, R213 ;  /* 0x000000284c4c7223 */ /* 0x000fe200000000d5 */
[----:B------:R-:W-:Y:S01]  /*50d0*/  FFMA R239, R87, R59, R90 ;  /* 0x0000003b57ef7223 */ /* 0x000fe2000000005a */
[----:B------:R-:W4:Y:S01]  /*50e0*/  LDS.128 R68, [R157+0x330] ;  /* 0x000330009d447984 */ /* 0x000f220000000c00 */
[C---:B------:R-:W-:Y:S01]  /*50f0*/  FFMA R123, R77.reuse, R57, R86 ;  /* 0x000000394d7b7223 */ /* 0x040fe20000000056 */
[C---:B------:R-:W-:Y:S01]  /*5100*/  FFMA R213, R77.reuse, R49, R84 ;  /* 0x000000314dd57223 */ /* 0x040fe20000000054 */
[C---:B------:R-:W-:Y:S01]  /*5110*/  FFMA R121, R77.reuse, R53, R88 ;  /* 0x000000354d797223 */ /* 0x040fe20000000058 */
[----:B------:R-:W4:Y:S01]  /*5120*/  LDS.128 R84, [R146.X4+UR5+0x130] ;  /* 0x0001300592547984 */ /* 0x000f220008004c00 */
        /* <DEDUP_REMOVED lines=21> */
[----:B------:R-:W-:Y:S01]  /*5280*/  FFMA R54, R82, R54, R53 ;  /* 0x0000003652367223 */ /* 0x000fe20000000035 */
[----:B-1----:R-:W-:-:S02]  /*5290*/  FFMA R42, R72, R44, R161 ;  /* 0x0000002c482a7223 */ /* 0x002fc400000000a1 */
[C---:B------:R-:W-:Y:S01]  /*52a0*/  FFMA R117, R83.reuse, R51, R50 ;  /* 0x0000003353757223 */ /* 0x040fe20000000032 */
[----:B------:R-:W-:Y:S01]  /*52b0*/  FFMA R58, R82, R58, R57 ;  /* 0x0000003a523a7223 */ /* 0x000fe20000000039 */
[----:B------:R-:W-:Y:S01]  /*52c0*/  FFMA R97, R83, R55, R54 ;  /* 0x0000003753617223 */ /* 0x000fe20000000036 */
[C---:B---3--:R-:W-:Y:S01]  /*52d0*/  FFMA R40, R72.reuse, R64, R163 ;  /* 0x0000004048287223 */ /* 0x048fe200000000a3 */
[----:B------:R-:W-:Y:S01]  /*52e0*/  FFMA R51, R73, R45, R42 ;  /* 0x0000002d49337223 */ /* 0x000fe2000000002a */
[----:B------:R-:W-:Y:S01]  /*52f0*/  FFMA R99, R83, R59, R58 ;  /* 0x0000003b53637223 */ /* 0x000fe2000000003a */
[----:B--2---:R-:W-:Y:S01]  /*5300*/  FFMA R48, R72, R60, R165 ;  /* 0x0000003c48307223 */ /* 0x004fe200000000a5 */
[C---:B------:R-:W-:Y:S01]  /*5310*/  FFMA R53, R73.reuse, R65, R40 ;  /* 0x0000004149357223 */ /* 0x040fe20000000028 */
[----:B------:R-:W-:Y:S02]  /*5320*/  LDS.128 R80, [R146.X4+UR5+0x3330] ;  /* 0x0033300592507984 */ /* 0x000fe40008004c00 */
[----:B------:R-:W-:Y:S01]  /*5330*/  FFMA R49, R73, R61, R48 ;  /* 0x0000003d49317223 */ /* 0x000fe20000000030 */
[C---:B------:R-:W-:Y:S01]  /*5340*/  FFMA R48, R74.reuse, R46, R51 ;  /* 0x0000002e4a307223 */ /* 0x040fe20000000033 */
[----:B------:R-:W1:Y:S01]  /*5350*/  LDS.128 R40, [R146.X4+UR5+0x330] ;  /* 0x0003300592287984 */ /* 0x000e620008004c00 */
[C---:B------:R-:W-:Y:S01]  /*5360*/  FFMA R50, R74.reuse, R66, R53 ;  /* 0x000000424a327223 */ /* 0x040fe20000000035 */
[----:B------:R-:W-:Y:S01]  /*5370*/  FFMA R52, R74, R62, R49 ;  /* 0x0000003e4a347223 */ /* 0x000fe20000000031 */
[----:B----4-:R-:W-:Y:S01]  /*5380*/  FFMA R72, R72, R68, R159 ;  /* 0x0000004448487223 */ /* 0x010fe2000000009f */
        /* <DEDUP_REMOVED lines=32> */
[----:B------:R-:W-:Y:S01]  /*5590*/  FFMA R56, R78, R66, R77 ;  /* 0x000000424e387223 */ /* 0x000fe2000000004d */
[-C--:B------:R-:W-:Y:S01]  /*55a0*/  FFMA R165, R75, R71.reuse, R74 ;  /* 0x000000474ba57223 */ /* 0x080fe2000000004a */
[C---:B------:R-:W-:Y:S01]  /*55b0*/  FFMA R169, R79.reuse, R71, R58 ;  /* 0x000000474fa97223 */ /* 0x040fe2000000003a */
[C---:B------:R-:W-:Y:S01]  /*55c0*/  FFMA R167, R79.reuse, R63, R72 ;  /* 0x0000003f4fa77223 */ /* 0x040fe20000000048 */
[----:B------:R-:W-:Y:S01]  /*55d0*/  FFMA R171, R79, R67, R56 ;  /* 0x000000434fab7223 */ /* 0x000fe20000000038 */
        /* <DEDUP_REMOVED lines=124> */
[----:B------:R-:W2:Y:S01]  /*5da0*/  LDS.128 R84, [R146.X4+UR5+0x3130] ;  /* 0x0031300592547984 */ /* 0x000ea20008004c00 */
        /* <DEDUP_REMOVED lines=8> */
[----:B------:R-:W-:Y:S01]  /*5e30*/  FFMA R52, R58, R66, R57 ;  /* 0x000000423a347223 */ /* 0x000fe20000000039 */
[C---:B------:R-:W-:Y:S01]  /*5e40*/  FFMA R207, R59.reuse, R63, R56 ;  /* 0x0000003f3bcf7223 */ /* 0x040fe20000000038 */
[C---:B------:R-:W-:Y:S01]  /*5e50*/  FFMA R209, R59.reuse, R71, R54 ;  /* 0x000000473bd17223 */ /* 0x040fe20000000036 */
[C---:B---3--:R-:W-:Y:S01]  /*5e60*/  FFMA R56, R40.reuse, R68, R221 ;  /* 0x0000004428387223 */ /* 0x048fe200000000dd */
        /* <DEDUP_REMOVED lines=33> */
[----:B------:R-:W-:Y:S01]  /*6080*/  FFMA R233, R51, R47, R40 ;  /* 0x0000002f33e97223 */ /* 0x000fe20000000028 */
        /* <DEDUP_REMOVED lines=8> */
[----:B------:R-:W-:Y:S01]  /*6110*/  LDS.128 R72, [R146.X4+UR5+0x40] ;  /* 0x0000400592487984 */ /* 0x000fe20008004c00 */
[----:B------:R-:W-:Y:S01]  /*6120*/  FFMA R85, R85, R69, R84 ;  /* 0x0000004555557223 */ /* 0x000fe20000000054 */
[----:B------:R-:W-:Y:S01]  /*6130*/  FFMA R227, R51, R67, R50 ;  /* 0x0000004333e37223 */ /* 0x000fe20000000032 */
[C---:B------:R-:W-:Y:S01]  /*6140*/  FFMA R84, R86.reuse, R46, R49 ;  /* 0x0000002e56547223 */ /* 0x040fe20000000031 */
[----:B------:R-:W1:Y:S01]  /*6150*/  LDS.128 R40, [R157+0x40] ;  /* 0x000040009d287984 */ /* 0x000e620000000c00 */
[----:B------:R-:W-:Y:S01]  /*6160*/  FFMA R86, R86, R70, R85 ;  /* 0x0000004656567223 */ /* 0x000fe20000000055 */
[C---:B------:R-:W-:Y:S01]  /*6170*/  FFMA R237, R87.reuse, R63, R90 ;  /* 0x0000003f57ed7223 */ /* 0x040fe2000000005a */
[C---:B------:R-:W-:Y:S01]  /*6180*/  FFMA R241, R87.reuse, R47, R84 ;  /* 0x0000002f57f17223 */ /* 0x040fe20000000054 */
[----:B------:R-:W2:Y:S01]  /*6190*/  LDS.128 R52, [R157+0x140] ;  /* 0x000140009d347984 */ /* 0x000ea20000000c00 */
[C---:B------:R-:W-:Y:S01]  /*61a0*/  FFMA R239, R87.reuse, R71, R86 ;  /* 0x0000004757ef7223 */ /* 0x040fe20000000056 */
[C---:B---3--:R-:W-:Y:S01]  /*61b0*/  FFMA R86, R76.reuse, R60, R123 ;  /* 0x0000003c4c567223 */ /* 0x048fe2000000007b */
[C---:B------:R-:W-:Y:S01]  /*61c0*/  FFMA R84, R76.reuse, R64, R213 ;  /* 0x000000404c547223 */ /* 0x040fe200000000d5 */
[----:B------:R-:W3:Y:S01]  /*61d0*/  LDS.128 R48, [R157+0x240] ;  /* 0x000240009d307984 */ /* 0x000ee20000000c00 */
[----:B------:R-:W-:Y:S01]  /*61e0*/  FFMA R235, R87, R67, R88 ;  /* 0x0000004357eb7223 */ /* 0x000fe20000000058 */
[C---:B------:R-:W-:Y:S01]  /*61f0*/  FFMA R123, R77.reuse, R61, R86 ;  /* 0x0000003d4d7b7223 */ /* 0x040fe20000000056 */
[----:B------:R-:W-:Y:S01]  /*6200*/  FFMA R213, R77, R65, R84 ;  /* 0x000000414dd57223 */ /* 0x000fe20000000054 */
[----:B------:R-:W-:Y:S01]  /*6210*/  FFMA R215, R59, R47, R58 ;  /* 0x0000002f3bd77223 */ /* 0x000fe2000000003a */
[C---:B------:R-:W-:Y:S01]  /*6220*/  FFMA R88, R76.reuse, R68, R121 ;  /* 0x000000444c587223 */ /* 0x040fe20000000079 */
[----:B------:R-:W4:Y:S01]  /*6230*/  LDS.128 R84, [R146.X4+UR5+0x140] ;  /* 0x0001400592547984 */ /* 0x000f220008004c00 */
[-C--:B------:R-:W-:Y:S01]  /*6240*/  FFMA R76, R76, R44.reuse, R217 ;  /* 0x0000002c4c4c7223 */ /* 0x080fe200000000d9 */
[----:B------:R-:W-:Y:S01]  /*6250*/  FFMA R44, R80, R44, R119 ;  /* 0x0000002c502c7223 */ /* 0x000fe20000000077 */
[C---:B------:R-:W-:Y:S01]  /*6260*/  FFMA R121, R77.reuse, R69, R88 ;  /* 0x000000454d797223 */ /* 0x040fe20000000058 */
[----:B------:R-:W4:Y:S01]  /*6270*/  LDS.128 R56, [R157+0x340] ;  /* 0x000340009d387984 */ /* 0x000f220000000c00 */
        /* <DEDUP_REMOVED lines=21> */
[----:B-1----:R-:W-:Y:S01]  /*63d0*/  FFMA R46, R72, R40, R161 ;  /* 0x00000028482e7223 */ /* 0x002fe200000000a1 */
[----:B------:R-:W-:Y:S01]  /*63e0*/  FFMA R70, R82, R70, R69 ;  /* 0x0000004652467223 */ /* 0x000fe20000000045 */
[C---:B------:R-:W-:Y:S01]  /*63f0*/  FFMA R99, R83.reuse, R63, R62 ;  /* 0x0000003f53637223 */ /* 0x040fe2000000003e */
[----:B------:R-:W-:Y:S01]  /*6400*/  FFMA R117, R83, R67, R66 ;  /* 0x0000004353757223 */ /* 0x000fe20000000042 */
[C---:B--2---:R-:W-:Y:S01]  /*6410*/  FFMA R44, R72.reuse, R52, R159 ;  /* 0x00000034482c7223 */ /* 0x044fe2000000009f */
[----:B------:R-:W-:Y:S01]  /*6420*/  FFMA R63, R73, R41, R46 ;  /* 0x00000029493f7223 */ /* 0x000fe2000000002e */
[----:B------:R-:W-:Y:S01]  /*6430*/  FFMA R97, R83, R71, R70 ;  /* 0x0000004753617223 */ /* 0x000fe20000000046 */
[----:B---3--:R-:W-:Y:S01]  /*6440*/  FFMA R60, R72, R48, R163 ;  /* 0x00000030483c7223 */ /* 0x008fe200000000a3 */
[C---:B------:R-:W-:Y:S01]  /*6450*/  FFMA R65, R73.reuse, R53, R44 ;  /* 0x0000003549417223 */ /* 0x040fe2000000002c */
[----:B------:R-:W-:Y:S02]  /*6460*/  LDS.128 R80, [R146.X4+UR5+0x3340] ;  /* 0x0033400592507984 */ /* 0x000fe40008004c00 */
[----:B------:R-:W-:Y:S01]  /*6470*/  FFMA R61, R73, R49, R60 ;  /* 0x00000031493d7223 */ /* 0x000fe2000000003c */
[C---:B------:R-:W-:Y:S01]  /*6480*/  FFMA R60, R74.reuse, R42, R63 ;  /* 0x0000002a4a3c7223 */ /* 0x040fe2000000003f */
[----:B------:R-:W1:Y:S01]  /*6490*/  LDS.128 R44, [R146.X4+UR5+0x340] ;  /* 0x00034005922c7984 */ /* 0x000e620008004c00 */
[C---:B------:R-:W-:Y:S01]  /*64a0*/  FFMA R62, R74.reuse, R54, R65 ;  /* 0x000000364a3e7223 */ /* 0x040fe20000000041 */
[----:B------:R-:W-:Y:S01]  /*64b0*/  FFMA R64, R74, R50, R61 ;  /* 0x000000324a407223 */ /* 0x000fe2000000003d */
[C---:B------:R-:W-:Y:S01]  /*64c0*/  FFMA R161, R75.reuse, R43, R60 ;  /* 0x0000002b4ba17223 */ /* 0x040fe2000000003c */
[C---:B----4-:R-:W-:Y:S01]  /*64d0*/  FFMA R60, R84.reuse, R40, R127 ;  /* 0x00000028543c7223 */ /* 0x050fe2000000007f */
        /* <DEDUP_REMOVED lines=207> */
[----:B------:R-:W-:Y:S01]  /*71d0*/  FFMA R44, R84, R40, R241 ;  /* 0x00000028542c7223 */ /* 0x000fe200000000f1 */
        /* <DEDUP_REMOVED lines=9> */
[C---:B------:R-:W-:Y:S01]  /*7270*/  FFMA R84, R86.reuse, R42, R61 ;  /* 0x0000002a56547223 */ /* 0x040fe2000000003d */
[----:B------:R-:W-:Y:S01]  /*7280*/  FFMA R229, R63, R55, R62 ;  /* 0x000000373fe57223 */ /* 0x000fe2000000003e */
        /* <DEDUP_REMOVED lines=11> */
[C---:B------:R-:W-:Y:S01]  /*7340*/  FFMA R123, R77.reuse, R49, R86 ;  /* 0x000000314d7b7223 */ /* 0x040fe20000000056 */
[----:B------:R-:W-:Y:S01]  /*7350*/  FFMA R213, R77, R53, R84 ;  /* 0x000000354dd57223 */ /* 0x000fe20000000054 */
[----:B------:R-:W-:Y:S01]  /*7360*/  FFMA R76, R76, R40, R217 ;  /* 0x000000284c4c7223 */ /* 0x000fe200000000d9 */
[----:B------:R-:W4:Y:S01]  /*7370*/  LDS.128 R84, [R146.X4+UR5+0x150] ;  /* 0x0001500592547984 */ /* 0x000f220008004c00 */
[----:B------:R-:W-:Y:S01]  /*7380*/  FFMA R215, R71, R43, R70 ;  /* 0x0000002b47d77223 */ /* 0x000fe20000000046 */
[C---:B------:R-:W-:Y:S01]  /*7390*/  FFMA R121, R77.reuse, R57, R88 ;  /* 0x000000394d797223 */ /* 0x040fe20000000058 */
[----:B------:R-:W-:Y:S01]  /*73a0*/  FFMA R77, R77, R41, R76 ;  /* 0x000000294d4d7223 */ /* 0x000fe2000000004c */
[----:B------:R-:W4:Y:S01]  /*73b0*/  LDS.128 R68, [R157+0x350] ;  /* 0x000350009d447984 */ /* 0x000f220000000c00 */
        /* <DEDUP_REMOVED lines=11> */
[----:B------:R-:W4:Y:S01]  /*7470*/  LDS.128 R76, [R146.X4+UR5+0x250] ;  /* 0x00025005924c7984 */ /* 0x000f220008004c00 */
        /* <DEDUP_REMOVED lines=8> */
[----:B------:R-:W-:Y:S01]  /*7500*/  FFMA R54, R82, R54, R53 ;  /* 0x0000003652367223 */ /* 0x000fe20000000035 */
[----:B-1----:R-:W-:Y:S01]  /*7510*/  FFMA R42, R72, R44, R163 ;  /* 0x0000002c482a7223 */ /* 0x002fe200000000a3 */
[C---:B------:R-:W-:Y:S01]  /*7520*/  FFMA R99, R83.reuse, R51, R50 ;  /* 0x0000003353637223 */ /* 0x040fe20000000032 */
[----:B------:R-:W-:Y:S01]  /*7530*/  FFMA R58, R82, R58, R57 ;  /* 0x0000003a523a7223 */ /* 0x000fe20000000039 */
[----:B------:R-:W-:Y:S01]  /*7540*/  FFMA R117, R83, R55, R54 ;  /* 0x0000003753757223 */ /* 0x000fe20000000036 */
[----:B--2---:R-:W-:Y:S01]  /*7550*/  FFMA R40, R72, R64, R161 ;  /* 0x0000004048287223 */ /* 0x004fe200000000a1 */
[----:B------:R-:W-:Y:S01]  /*7560*/  FFMA R51, R73, R45, R42 ;  /* 0x0000002d49337223 */ /* 0x000fe2000000002a */
[----:B------:R-:W-:-:S02]  /*7570*/  FFMA R97, R83, R59, R58 ;  /* 0x0000003b53617223 */ /* 0x000fc4000000003a */
[C---:B------:R-:W-:Y:S01]  /*7580*/  FFMA R53, R73.reuse, R65, R40 ;  /* 0x0000004149357223 */ /* 0x040fe20000000028 */
[----:B---3--:R-:W-:Y:S01]  /*7590*/  FFMA R48, R72, R60, R159 ;  /* 0x0000003c48307223 */ /* 0x008fe2000000009f */
[----:B------:R-:W1:Y:S01]  /*75a0*/  LDS.128 R40, [R146.X4+UR5+0x350] ;  /* 0x0003500592287984 */ /* 0x000e620008004c00 */
[C---:B------:R-:W-:Y:S02]  /*75b0*/  FFMA R50, R74.reuse, R46, R51 ;  /* 0x0000002e4a327223 */ /* 0x040fe40000000033 */
[----:B------:R-:W-:Y:S01]  /*75c0*/  FFMA R49, R73, R61, R48 ;  /* 0x0000003d49317223 */ /* 0x000fe20000000030 */
[----:B------:R-:W-:Y:S01]  /*75d0*/  FFMA R48, R74, R66, R53 ;  /* 0x000000424a307223 */ /* 0x000fe20000000035 */
[C---:B------:R-:W-:Y:S01]  /*75e0*/  FFMA R163, R75.reuse, R47, R50 ;  /* 0x0000002f4ba37223 */ /* 0x040fe20000000032 */
[----:B----4-:R-:W-:Y:S01]  /*75f0*/  FFMA R50, R84, R60, R125 ;  /* 0x0000003c54327223 */ /* 0x010fe2000000007d */
[----:B------:R-:W-:Y:S01]  /*7600*/  FFMA R52, R74, R62, R49 ;  /* 0x0000003e4a347223 */ /* 0x000fe20000000031 */
[----:B------:R-:W-:Y:S01]  /*7610*/  FFMA R159, R75, R67, R48 ;  /* 0x000000434b9f7223 */ /* 0x000fe20000000030 */
[C---:B------:R-:W-:Y:S01]  /*7620*/  FFMA R48, R84.reuse, R44, R107 ;  /* 0x0000002c54307223 */ /* 0x040fe2000000006b */
[----:B------:R-:W-:Y:S01]  /*7630*/  FFMA R55, R85, R61, R50 ;  /* 0x0000003d55377223 */ /* 0x000fe20000000032 */
[----:B------:R-:W-:Y:S01]  /*7640*/  FFMA R161, R75, R63, R52 ;  /* 0x0000003f4ba17223 */ /* 0x000fe20000000034 */
[----:B------:R-:W-:Y:S01]  /*7650*/  FFMA R52, R84, R68, R105 ;  /* 0x0000004454347223 */ /* 0x000fe20000000069 */
[C---:B------:R-:W-:Y:S01]  /*7660*/  FFMA R57, R85.reuse, R45, R48 ;  /* 0x0000002d55397223 */ /* 0x040fe20000000030 */
[C---:B------:R-:W-:Y:S01]  /*7670*/  FFMA R54, R86.reuse, R62, R55 ;  /* 0x0000003e56367223 */ /* 0x040fe20000000037 */
[----:B------:R-:W2:Y:S01]  /*7680*/  LDS.128 R48, [R146.X4+UR5+0x1050] ;  /* 0x0010500592307984 */ /* 0x000ea20008004c00 */
        /* <DEDUP_REMOVED lines=20> */
[----:B------:R-:W-:Y:S01]  /*77d0*/  FFMA R72, R78, R70, R57 ;  /* 0x000000464e487223 */ /* 0x000fe20000000039 */
[C---:B------:R-:W-:Y:S01]  /*77e0*/  FFMA R169, R79.reuse, R63, R58 ;  /* 0x0000003f4fa97223 */ /* 0x040fe2000000003a */
[----:B------:R-:W-:Y:S01]  /*77f0*/  FFMA R171, R79, R47, R56 ;  /* 0x0000002f4fab7223 */ /* 0x000fe20000000038 */
[-C--:B------:R-:W-:Y:S01]  /*7800*/  FFMA R165, R75, R71.reuse, R74 ;  /* 0x000000474ba57223 */ /* 0x080fe2000000004a */
[C---:B-1----:R-:W-:Y:S01]  /*7810*/  FFMA R58, R40.reuse, R60, R129 ;  /* 0x0000003c283a7223 */ /* 0x042fe20000000081 */
[----:B------:R-:W-:Y:S01]  /*7820*/  FFMA R56, R40, R44, R175 ;  /* 0x0000002c28387223 */ /* 0x000fe200000000af */
[----:B------:R-:W-:Y:S01]  /*7830*/  FFMA R167, R79, R71, R72 ;  /* 0x000000474fa77223 */ /* 0x000fe20000000048 */
[----:B------:R-:W-:Y:S01]  /*7840*/  FFMA R78, R78, R66, R77 ;  /* 0x000000424e4e7223 */ /* 0x000fe2000000004d */
[C---:B------:R-:W-:Y:S01]  /*7850*/  FFMA R72, R40.reuse, R68, R131 ;  /* 0x0000004428487223 */ /* 0x040fe20000000083 */
        /* <DEDUP_REMOVED lines=72> */
[-C--:B------:R-:W-:Y:S01]  /*7ce0*/  FFMA R115, R59, R71.reuse, R74 ;  /* 0x000000473b737223 */ /* 0x080fe2000000004a */
[C---:B------:R-:W-:Y:S01]  /*7cf0*/  FFMA R74, R42.reuse, R70, R73 ;  /* 0x000000462a4a7223 */ /* 0x040fe20000000049 */
[----:B------:R-:W2:Y:S01]  /*7d00*/  LDS.128 R56, [R146.X4+UR5+0x2250] ;  /* 0x0022500592387984 */ /* 0x000ea20008004c00 */
        /* <DEDUP_REMOVED lines=24> */
[C---:B-1----:R-:W-:Y:S01]  /*7e90*/  FFMA R50, R52.reuse, R60, R109 ;  /* 0x0000003c34327223 */ /* 0x042fe2000000006d */
[C---:B------:R-:W-:Y:S01]  /*7ea0*/  FFMA R48, R52.reuse, R44, R89 ;  /* 0x0000002c34307223 */ /* 0x040fe20000000059 */
[----:B------:R-:W-:Y:S01]  /*7eb0*/  FFMA R199, R51, R71, R74 ;  /* 0x0000004733c77223 */ /* 0x000fe2000000004a */
[C---:B------:R-:W-:Y:S01]  /*7ec0*/  FFMA R72, R52.reuse, R68, R91 ;  /* 0x0000004434487223 */ /* 0x040fe2000000005b */
[C---:B------:R-:W-:Y:S01]  /*7ed0*/  FFMA R75, R53.reuse, R61, R50 ;  /* 0x0000003d354b7223 */ /* 0x040fe20000000032 */
[----:B------:R-:W-:Y:S01]  /*7ee0*/  FFMA R77, R53, R45, R48 ;  /* 0x0000002d354d7223 */ /* 0x000fe20000000030 */
[----:B------:R-:W-:Y:S01]  /*7ef0*/  FFMA R52, R52, R64, R111 ;  /* 0x0000004034347223 */ /* 0x000fe2000000006f */
[----:B------:R-:W1:Y:S01]  /*7f00*/  LDS.128 R48, [R146.X4+UR5+0x3050] ;  /* 0x0030500592307984 */ /* 0x000e620008004c00 */
[----:B------:R-:W-:Y:S01]  /*7f10*/  FFMA R85, R85, R65, R84 ;  /* 0x0000004155557223 */ /* 0x000fe20000000054 */
[C---:B------:R-:W-:Y:S01]  /*7f20*/  FFMA R73, R53.reuse, R69, R72 ;  /* 0x0000004535497223 */ /* 0x040fe20000000048 */
[----:B------:R-:W-:Y:S01]  /*7f30*/  FFMA R53, R53, R65, R52 ;  /* 0x0000004135357223 */ /* 0x000fe20000000034 */
        /* <DEDUP_REMOVED lines=9> */
[C---:B--2---:R-:W-:Y:S01]  /*7fd0*/  FFMA R72, R56.reuse, R68, R209 ;  /* 0x0000004438487223 */ /* 0x044fe200000000d1 */
[C---:B------:R-:W-:Y:S01]  /*7fe0*/  FFMA R54, R56.reuse, R60, R211 ;  /* 0x0000003c38367223 */ /* 0x040fe200000000d3 */
[C---:B------:R-:W-:Y:S01]  /*7ff0*/  FFMA R52, R56.reuse, R44, R207 ;  /* 0x0000002c38347223 */ /* 0x040fe200000000cf */
[----:B------:R-:W2:Y:S01]  /*8000*/  LDS.128 R84, [R146.X4+UR5+0x3150] ;  /* 0x0031500592547984 */ /* 0x000ea20008004c00 */
        /* <DEDUP_REMOVED lines=41> */
[----:B------:R-:W1:Y:S01]  /*82a0*/  LDS.128 R80, [R146.X4+UR5+0x3350] ;  /* 0x0033500592507984 */ /* 0x000e620008004c00 */
        /* <DEDUP_REMOVED lines=18> */
[----:B------:R-:W2:Y:S01]  /*83d0*/  LDS.128 R40, [R157+0x160] ;  /* 0x000160009d287984 */ /* 0x000ea20000000c00 */
[----:B------:R-:W-:Y:S01]  /*83e0*/  FFMA R86, R86, R70, R85 ;  /* 0x0000004656567223 */ /* 0x000fe20000000055 */
[C---:B------:R-:W-:Y:S01]  /*83f0*/  FFMA R241, R87.reuse, R67, R84 ;  /* 0x0000004357f17223 */ /* 0x040fe20000000054 */
[C---:B------:R-:W-:Y:S01]  /*8400*/  FFMA R237, R87.reuse, R47, R88 ;  /* 0x0000002f57ed7223 */ /* 0x040fe20000000058 */
[----:B------:R-:W4:Y:S01]  /*8410*/  LDS.128 R52, [R157+0x60] ;  /* 0x000060009d347984 */ /* 0x000f220000000c00 */
        /* <DEDUP_REMOVED lines=9> */
[----:B------:R-:W3:Y:S01]  /*84b0*/  LDS.128 R84, [R146.X4+UR5+0x160] ;  /* 0x0001600592547984 */ /* 0x000ee20008004c00 */
[----:B------:R-:W-:Y:S01]  /*84c0*/  FFMA R215, R59, R67, R58 ;  /* 0x000000433bd77223 */ /* 0x000fe2000000003a */
[C---:B------:R-:W-:Y:S01]  /*84d0*/  FFMA R121, R77.reuse, R69, R88 ;  /* 0x000000454d797223 */ /* 0x040fe20000000058 */
[----:B------:R-:W-:Y:S01]  /*84e0*/  FFMA R77, R77, R65, R76 ;  /* 0x000000414d4d7223 */ /* 0x000fe2000000004c */
[----:B------:R-:W3:Y:S01]  /*84f0*/  LDS.128 R56, [R157+0x360] ;  /* 0x000360009d387984 */ /* 0x000ee20000000c00 */
[C---:B------:R-:W-:Y:S01]  /*8500*/  FFMA R88, R78.reuse, R62, R123 ;  /* 0x0000003e4e587223 */ /* 0x040fe2000000007b */
[C---:B------:R-:W-:Y:S01]  /*8510*/  FFMA R90, R78.reuse, R70, R121 ;  /* 0x000000464e5a7223 */ /* 0x040fe20000000079 */
[C---:B------:R-:W-:Y:S01]  /*8520*/  FFMA R76, R78.reuse, R46, R213 ;  /* 0x0000002e4e4c7223 */ /* 0x040fe200000000d5 */
[----:B------:R-:W-:Y:S01]  /*8530*/  FFMA R78, R78, R66, R77 ;  /* 0x000000424e4e7223 */ /* 0x000fe2000000004d */
[C---:B-1----:R-:W-:Y:S01]  /*8540*/  FFMA R44, R80.reuse, R44, R117 ;  /* 0x0000002c502c7223 */ /* 0x042fe20000000075 */
        /* <DEDUP_REMOVED lines=16> */
[----:B--2---:R-:W-:Y:S01]  /*8650*/  FFMA R46, R72, R40, R163 ;  /* 0x00000028482e7223 */ /* 0x004fe200000000a3 */
[C---:B------:R-:W-:Y:S01]  /*8660*/  FFMA R99, R83.reuse, R63, R62 ;  /* 0x0000003f53637223 */ /* 0x040fe2000000003e */
[----:B------:R-:W-:Y:S01]  /*8670*/  FFMA R70, R82, R70, R69 ;  /* 0x0000004652467223 */ /* 0x000fe20000000045 */
[----:B------:R-:W-:Y:S01]  /*8680*/  FFMA R119, R83, R67, R66 ;  /* 0x0000004353777223 */ /* 0x000fe20000000042 */
[----:B----4-:R-:W-:Y:S01]  /*8690*/  FFMA R44, R72, R52, R159 ;  /* 0x00000034482c7223 */ /* 0x010fe2000000009f */
[----:B------:R-:W-:Y:S01]  /*86a0*/  FFMA R63, R73, R41, R46 ;  /* 0x00000029493f7223 */ /* 0x000fe2000000002e */
[----:B------:R-:W-:-:S02]  /*86b0*/  FFMA R97, R83, R71, R70 ;  /* 0x0000004753617223 */ /* 0x000fc40000000046 */
[C---:B------:R-:W-:Y:S01]  /*86c0*/  FFMA R65, R73.reuse, R53, R44 ;  /* 0x0000003549417223 */ /* 0x040fe2000000002c */
[----:B---3--:R-:W-:Y:S01]  /*86d0*/  FFMA R60, R72, R48, R161 ;  /* 0x00000030483c7223 */ /* 0x008fe200000000a1 */
[----:B------:R-:W2:Y:S01]  /*86e0*/  LDS.128 R44, [R146.X4+UR5+0x360] ;  /* 0x00036005922c7984 */ /* 0x000ea20008004c00 */
[C---:B------:R-:W-:Y:S02]  /*86f0*/  FFMA R62, R74.reuse, R42, R63 ;  /* 0x0000002a4a3e7223 */ /* 0x040fe4000000003f */
        /* <DEDUP_REMOVED lines=12> */
[----:B------:R-:W3:Y:S01]  /*87c0*/  LDS.128 R60, [R146.X4+UR5+0x1060] ;  /* 0x00106005923c7984 */ /* 0x000ee20008004c00 */
[----:B------:R-:W-:Y:S01]  /*87d0*/  FFMA R65, R85, R57, R64 ;  /* 0x0000003955417223 */ /* 0x000fe20000000040 */
[----:B------:R-:W-:Y:S01]  /*87e0*/  FFMA R64, R86, R42, R69 ;  /* 0x0000002a56407223 */ /* 0x000fe20000000045 */
[----:B------:R-:W-:Y:S01]  /*87f0*/  FFMA R72, R72, R56, R165 ;  /* 0x0000003848487223 */ /* 0x000fe200000000a5 */
[C---:B------:R-:W-:Y:S01]  /*8800*/  FFMA R125, R87.reuse, R51, R66 ;  /* 0x00000033577d7223 */ /* 0x040fe20000000042 */
[----:B------:R-:W-:Y:S01]  /*8810*/  FFMA R68, R86, R58, R65 ;  /* 0x0000003a56447223 */ /* 0x000fe20000000041 */
[----:B------:R-:W-:Y:S01]  /*8820*/  FFMA R105, R87, R43, R64 ;  /* 0x0000002b57697223 */ /* 0x000fe20000000040 */
[----:B------:R-:W-:Y:S01]  /*8830*/  FFMA R73, R73, R57, R72 ;  /* 0x0000003949497223 */ /* 0x000fe20000000048 */
[C---:B-1----:R-:W-:Y:S01]  /*8840*/  FFMA R66, R76.reuse, R48, R169 ;  /* 0x000000304c427223 */ /* 0x042fe200000000a9 */
[----:B------:R-:W-:Y:S01]  /*8850*/  FFMA R64, R76, R40, R171 ;  /* 0x000000284c407223 */ /* 0x000fe200000000ab */
        /* <DEDUP_REMOVED lines=94> */
[----:B------:R-:W3:Y:S01]  /*8e40*/  LDS.128 R68, [R146.X4+UR5+0x2260] ;  /* 0x0022600592447984 */ /* 0x000ee20008004c00 */
        /* <DEDUP_REMOVED lines=26> */
[----:B------:R-:W-:Y:S01]  /*8ff0*/  FFMA R203, R63, R59, R74 ;  /* 0x0000003b3fcb7223 */ /* 0x000fe2000000004a */
[C---:B------:R-:W-:Y:S01]  /*9000*/  FFMA R72, R64.reuse, R56, R109 ;  /* 0x0000003840487223 */ /* 0x040fe2000000006d */
[C---:B------:R-:W-:Y:S01]  /*9010*/  FFMA R75, R65.reuse, R49, R62 ;  /* 0x00000031414b7223 */ /* 0x040fe2000000003e */
[----:B------:R-:W-:Y:S01]  /*9020*/  FFMA R77, R65, R41, R60 ;  /* 0x00000029414d7223 */ /* 0x000fe2000000003c */
[----:B------:R-:W-:Y:S01]  /*9030*/  FFMA R64, R64, R52, R111 ;  /* 0x0000003440407223 */ /* 0x000fe2000000006f */
[----:B------:R-:W2:Y:S01]  /*9040*/  LDS.128 R60, [R146.X4+UR5+0x3060] ;  /* 0x00306005923c7984 */ /* 0x000ea20008004c00 */
        /* <DEDUP_REMOVED lines=12> */
[C---:B---3--:R-:W-:Y:S01]  /*9110*/  FFMA R72, R68.reuse, R56, R211 ;  /* 0x0000003844487223 */ /* 0x048fe200000000d3 */
[C---:B------:R-:W-:Y:S01]  /*9120*/  FFMA R66, R68.reuse, R48, R209 ;  /* 0x0000003044427223 */ /* 0x040fe200000000d1 */
[C---:B------:R-:W-:Y:S01]  /*9130*/  FFMA R64, R68.reuse, R40, R207 ;  /* 0x0000002844407223 */ /* 0x040fe200000000cf */
[----:B------:R-:W3:Y:S01]  /*9140*/  LDS.128 R84, [R146.X4+UR5+0x3160] ;  /* 0x0031600592547984 */ /* 0x000ee20008004c00 */
        /* <DEDUP_REMOVED lines=30> */
[C---:B--2---:R-:W-:Y:S01]  /*9330*/  FFMA R64, R60.reuse, R56, R227 ;  /* 0x000000383c407223 */ /* 0x044fe200000000e3 */
        /* <DEDUP_REMOVED lines=11> */
[----:B------:R-:W-:Y:S01]  /*93f0*/  FFMA R44, R62, R54, R65 ;  /* 0x000000363e2c7223 */ /* 0x000fe20000000041 */
[C---:B------:R-:W-:Y:S01]  /*9400*/  FFMA R231, R63.reuse, R59, R60 ;  /* 0x0000003b3fe77223 */ /* 0x040fe2000000003c */
[C---:B------:R-:W-:Y:S01]  /*9410*/  FFMA R227, R63.reuse, R51, R46 ;  /* 0x000000333fe37223 */ /* 0x040fe2000000002e */
[C---:B---3--:R-:W-:Y:S01]  /*9420*/  FFMA R46, R84.reuse, R40, R237 ;  /* 0x00000028542e7223 */ /* 0x048fe200000000ed */
        /* <DEDUP_REMOVED lines=20> */
[C---:B-1----:R-:W-:Y:S01]  /*9570*/  FFMA R86, R76.reuse, R48, R123 ;  /* 0x000000304c567223 */ /* 0x042fe2000000007b */
[C---:B------:R-:W-:Y:S01]  /*9580*/  FFMA R84, R76.reuse, R40, R213 ;  /* 0x000000284c547223 */ /* 0x040fe200000000d5 */
[----:B------:R-:W1:Y:S01]  /*9590*/  LDS.128 R60, [R157+0x270] ;  /* 0x000270009d3c7984 */ /* 0x000e620000000c00 */
        /* <DEDUP_REMOVED lines=9> */
[----:B------:R-:W1:Y:S01]  /*9630*/  LDS.128 R68, [R157+0x370] ;  /* 0x000370009d447984 */ /* 0x000e620000000c00 */
        /* <DEDUP_REMOVED lines=21> */
[----:B---3--:R-:W-:Y:S01]  /*9790*/  FFMA R42, R72, R44, R163 ;  /* 0x0000002c482a7223 */ /* 0x008fe200000000a3 */
[C---:B------:R-:W-:Y:S01]  /*97a0*/  FFMA R99, R83.reuse, R51, R50 ;  /* 0x0000003353637223 */ /* 0x040fe20000000032 */
[----:B------:R-:W-:Y:S01]  /*97b0*/  FFMA R58, R82, R58, R57 ;  /* 0x0000003a523a7223 */ /* 0x000fe20000000039 */
[----:B------:R-:W-:Y:S01]  /*97c0*/  FFMA R119, R83, R55, R54 ;  /* 0x0000003753777223 */ /* 0x000fe20000000036 */
[----:B----4-:R-:W-:Y:S01]  /*97d0*/  FFMA R40, R72, R64, R159 ;  /* 0x0000004048287223 */ /* 0x010fe2000000009f */
[----:B------:R-:W-:Y:S01]  /*97e0*/  FFMA R51, R73, R45, R42 ;  /* 0x0000002d49337223 */ /* 0x000fe2000000002a */
[----:B------:R-:W-:-:S02]  /*97f0*/  FFMA R97, R83, R59, R58 ;  /* 0x0000003b53617223 */ /* 0x000fc4000000003a */
[C---:B------:R-:W-:Y:S01]  /*9800*/  FFMA R53, R73.reuse, R65, R40 ;  /* 0x0000004149357223 */ /* 0x040fe20000000028 */
[----:B-1----:R-:W-:Y:S01]  /*9810*/  FFMA R48, R72, R60, R161 ;  /* 0x0000003c48307223 */ /* 0x002fe200000000a1 */
[----:B------:R-:W1:Y:S01]  /*9820*/  LDS.128 R40, [R146.X4+UR5+0x370] ;  /* 0x0003700592287984 */ /* 0x000e620008004c00 */
        /* <DEDUP_REMOVED lines=21> */
[C---:B--2---:R-:W-:Y:S01]  /*9980*/  FFMA R54, R76.reuse, R60, R167 ;  /* 0x0000003c4c367223 */ /* 0x044fe200000000a7 */
[----:B------:R-:W-:Y:S01]  /*9990*/  FFMA R52, R76, R44, R169 ;  /* 0x0000002c4c347223 */ /* 0x000fe200000000a9 */
        /* <DEDUP_REMOVED lines=209> */
[C---:B--2---:R-:W-:Y:S01]  /*a6b0*/  FFMA R86, R76.reuse, R60, R123 ;  /* 0x0000003c4c567223 */ /* 0x044fe2000000007b */
[C---:B------:R-:W-:Y:S01]  /*a6c0*/  FFMA R84, R76.reuse, R44, R213 ;  /* 0x0000002c4c547223 */ /* 0x040fe200000000d5 */
[----:B------:R-:W2:Y:S01]  /*a6d0*/  LDS.128 R48, [R157+0x280] ;  /* 0x000280009d307984 */ /* 0x000ea20000000c00 */
        /* <DEDUP_REMOVED lines=9> */
[----:B------:R-:W2:Y:S01]  /*a770*/  LDS.128 R56, [R157+0x380] ;  /* 0x000380009d387984 */ /* 0x000ea20000000c00 */
        /* <DEDUP_REMOVED lines=29> */
[----:B--2---:R-:W-:Y:S01]  /*a950*/  FFMA R60, R72, R48, R159 ;  /* 0x00000030483c7223 */ /* 0x004fe2000000009f */
        /* <DEDUP_REMOVED lines=1264> */
[C---:B---3--:R-:W-:Y:S01]  /*f860*/  FFMA R72, R68.reuse, R56, R211 ;  /* 0x0000003844487223 */ /* 0x048fe200000000d3 */
[C---:B------:R-:W-:Y:S01]  /*f870*/  FFMA R66, R68.reuse, R48, R209 ;  /* 0x0000003044427223 */ /* 0x040fe200000000d1 */
[C---:B------:R-:W-:Y:S01]  /*f880*/  FFMA R64, R68.reuse, R40, R207 ;  /* 0x0000002844407223 */ /* 0x040fe200000000cf */
        /* <DEDUP_REMOVED lines=46> */
[----:B------:R-:W2:Y:S01]  /*fb70*/  LDS.128 R80, [R146.X4+UR5+0x33c0] ;  /* 0x0033c00592507984 */ /* 0x000ea20008004c00 */
[C---:B------:R-:W-:Y:S01]  /*fb80*/  FFMA R231, R63.reuse, R55, R44 ;  /* 0x000000373fe77223 */ /* 0x040fe2000000002c */
[C---:B------:R-:W-:Y:S01]  /*fb90*/  FFMA R219, R63.reuse, R59, R60 ;  /* 0x0000003b3fdb7223 */ /* 0x040fe2000000003c */
[----:B------:R-:W-:Y:S01]  /*fba0*/  FFMA R109, R63, R51, R46 ;  /* 0x000000333f6d7223 */ /* 0x000fe2000000002e */
[C---:B---3--:R-:W-:Y:S01]  /*fbb0*/  FFMA R44, R84.reuse, R52, R241 ;  /* 0x00000034542c7223 */ /* 0x048fe200000000f1 */
        /* <DEDUP_REMOVED lines=13> */
[----:B------:R-:W-:Y:S01]  /*fc90*/  LDS.128 R60, [R157+0xd0] ;  /* 0x0000d0009d3c7984 */ /* 0x000fe20000000c00 */
[----:B------:R-:W-:Y:S01]  /*fca0*/  FFMA R86, R86, R58, R85 ;  /* 0x0000003a56567223 */ /* 0x000fe20000000055 */
[C---:B------:R-:W-:Y:S01]  /*fcb0*/  FFMA R229, R87.reuse, R55, R84 ;  /* 0x0000003757e57223 */ /* 0x040fe20000000054 */
[C---:B-1----:R-:W-:Y:S01]  /*fcc0*/  FFMA R84, R76.reuse, R40, R213 ;  /* 0x000000284c547223 */ /* 0x042fe200000000d5 */
[----:B------:R-:W1:Y:S01]  /*fcd0*/  LDS.128 R44, [R146.X4+UR5+0xd0] ;  /* 0x0000d005922c7984 */ /* 0x000e620008004c00 */
[C---:B------:R-:W-:Y:S01]  /*fce0*/  FFMA R207, R87.reuse, R59, R86 ;  /* 0x0000003b57cf7223 */ /* 0x040fe20000000056 */
[C---:B------:R-:W-:Y:S01]  /*fcf0*/  FFMA R86, R76.reuse, R48, R123 ;  /* 0x000000304c567223 */ /* 0x040fe2000000007b */
[C---:B------:R-:W-:Y:S01]  /*fd00*/  FFMA R211, R87.reuse, R43, R100 ;  /* 0x0000002b57d37223 */ /* 0x040fe20000000064 */
        /* <DEDUP_REMOVED lines=8> */
[----:B------:R-:W4:Y:S01]  /*fd90*/  LDS.128 R72, [R157+0x3d0] ;  /* 0x0003d0009d487984 */ /* 0x000f220000000c00 */
[C---:B------:R-:W-:Y:S01]  /*fda0*/  FFMA R100, R78.reuse, R50, R91 ;  /* 0x000000324e647223 */ /* 0x040fe2000000005b */
[----:B------:R-:W-:Y:S01]  /*fdb0*/  FFMA R77, R77, R53, R76 ;  /* 0x000000354d4d7223 */ /* 0x000fe2000000004c */
[C---:B------:R-:W-:Y:S01]  /*fdc0*/  FFMA R102, R78.reuse, R58, R89 ;  /* 0x0000003a4e667223 */ /* 0x040fe20000000059 */
[----:B------:R-:W4:Y:S01]  /*fdd0*/  LDS.128 R84, [R146.X4+UR5+0x1d0] ;  /* 0x0001d00592547984 */ /* 0x000f220008004c00 */
[C---:B------:R-:W-:Y:S01]  /*fde0*/  FFMA R76, R78.reuse, R42, R103 ;  /* 0x0000002a4e4c7223 */ /* 0x040fe20000000067 */
[----:B------:R-:W-:Y:S01]  /*fdf0*/  FFMA R78, R78, R54, R77 ;  /* 0x000000364e4e7223 */ /* 0x000fe2000000004d */
[C---:B------:R-:W-:Y:S01]  /*fe00*/  FFMA R89, R79.reuse, R59, R102 ;  /* 0x0000003b4f597223 */ /* 0x040fe20000000066 */
[C---:B------:R-:W-:Y:S01]  /*fe10*/  FFMA R91, R79.reuse, R51, R100 ;  /* 0x000000334f5b7223 */ /* 0x040fe20000000064 */
[C---:B------:R-:W-:Y:S01]  /*fe20*/  FFMA R103, R79.reuse, R43, R76 ;  /* 0x0000002b4f677223 */ /* 0x040fe2000000004c */
[----:B------:R-:W-:Y:S01]  /*fe30*/  FFMA R113, R79, R55, R78 ;  /* 0x000000374f717223 */ /* 0x000fe2000000004e */
[C---:B--2---:R-:W-:Y:S01]  /*fe40*/  FFMA R40, R80.reuse, R40, R117 ;  /* 0x0000002850287223 */ /* 0x044fe20000000075 */
        /* <DEDUP_REMOVED lines=15> */
[C---:B-1----:R-:W-:Y:S01]  /*ff40*/  FFMA R40, R44.reuse, R60, R163 ;  /* 0x0000003c2c287223 */ /* 0x042fe200000000a3 */
[----:B------:R-:W-:Y:S01]  /*ff50*/  FFMA R81, R83, R59, R58 ;  /* 0x0000003b53517223 */ /* 0x000fe2000000003a */
[----:B---3--:R-:W-:-:S02]  /*ff60*/  FFMA R42, R44, R64, R161 ;  /* 0x000000402c2a7223 */ /* 0x008fc400000000a1 */
[C---:B------:R-:W-:Y:S01]  /*ff70*/  FFMA R53, R45.reuse, R61, R40 ;  /* 0x0000003d2d357223 */ /* 0x040fe20000000028 */
[C---:B----4-:R-:W-:Y:S01]  /*ff80*/  FFMA R48, R44.reuse, R68, R159 ;  /* 0x000000442c307223 */ /* 0x050fe2000000009f */
[C---:B------:R-:W-:Y:S02]  /*ff90*/  FFMA R51, R45.reuse, R65, R42 ;  /* 0x000000412d337223 */ /* 0x040fe4000000002a */
[----:B------:R-:W1:Y:S01]  /*ffa0*/  LDS.128 R40, [R146.X4+UR5+0x3d0] ;  /* 0x0003d00592287984 */ /* 0x000e620008004c00 */
        /* <DEDUP_REMOVED lines=44> */
[----:B------:R-:W-:Y:S01]  /*10270*/  FFMA R56, R40, R72, R129 ;  /* 0x0000004828387223 */ /* 0x000fe20000000081 */
        /* <DEDUP_REMOVED lines=12> */
[C---:B------:R-:W-:Y:S01]  /*10340*/  FFMA R241, R43.reuse, R75, R58 ;  /* 0x0000004b2bf17223 */ /* 0x040fe2000000003a */
[C---:B---3--:R-:W-:Y:S01]  /*10350*/  FFMA R42, R44.reuse, R68, R183 ;  /* 0x000000442c2a7223 */ /* 0x048fe200000000b7 */
        /* <DEDUP_REMOVED lines=31> */
[----:B------:R-:W-:Y:S01]  /*10550*/  FFMA R114, R50, R74, R57 ;  /* 0x0000004a32727223 */ /* 0x000fe20000000039 */
[----:B-1----:R-:W-:Y:S01]  /*10560*/  FFMA R48, R52, R64, R189 ;  /* 0x0000004034307223 */ /* 0x002fe200000000bd */
        /* <DEDUP_REMOVED lines=82> */
[C---:B------:R-:W-:Y:S01]  /*10a90*/  FFMA R52, R54.reuse, R74, R49 ;  /* 0x0000004a36347223 */ /* 0x040fe20000000031 */
[----:B------:R-:W-:Y:S01]  /*10aa0*/  FFMA R54, R54, R62, R53 ;  /* 0x0000003e36367223 */ /* 0x000fe20000000035 */
[C---:B------:R-:W-:Y:S01]  /*10ab0*/  FFMA R177, R55.reuse, R71, R50 ;  /* 0x0000004737b17223 */ /* 0x040fe20000000032 */
[----:B------:R-:W-:Y:S01]  /*10ac0*/  FFMA R175, R55, R67, R48 ;  /* 0x0000004337af7223 */ /* 0x000fe20000000030 */
[C---:B--2---:R-:W-:Y:S01]  /*10ad0*/  FFMA R50, R40.reuse, R72, R225 ;  /* 0x0000004828327223 */ /* 0x044fe200000000e1 */
[C---:B------:R-:W-:Y:S01]  /*10ae0*/  FFMA R48, R40.reuse, R68, R223 ;  /* 0x0000004428307223 */ /* 0x040fe200000000df */
[C---:B------:R-:W-:Y:S01]  /*10af0*/  FFMA R94, R40.reuse, R60, R94 ;  /* 0x0000003c285e7223 */ /* 0x040fe2000000005e */
[----:B------:R-:W-:Y:S01]  /*10b00*/  FFMA R40, R40, R64, R221 ;  /* 0x0000004028287223 */ /* 0x000fe200000000dd */
        /* <DEDUP_REMOVED lines=26> */
[----:B------:R-:W1:Y:S01]  /*10cb0*/  LDS.128 R52, [R146.X4+UR5+0x33d0] ;  /* 0x0033d00592347984 */ /* 0x000e620008004c00 */
[C---:B------:R-:W-:Y:S01]  /*10cc0*/  FFMA R191, R47.reuse, R63, R40 ;  /* 0x0000003f2fbf7223 */ /* 0x040fe20000000028 */
[C---:B------:R-:W-:Y:S01]  /*10cd0*/  FFMA R167, R47.reuse, R75, R44 ;  /* 0x0000004b2fa77223 */ /* 0x040fe2000000002c */
[----:B------:R-:W-:Y:S01]  /*10ce0*/  FFMA R165, R47, R71, R42 ;  /* 0x000000472fa57223 */ /* 0x000fe2000000002a */
        /* <DEDUP_REMOVED lines=8> */
[----:B------:R-:W-:Y:S01]  /*10d70*/  FFMA R235, R87, R63, R86 ;  /* 0x0000003f57eb7223 */ /* 0x000fe20000000056 */
[C---:B------:R-:W-:Y:S01]  /*10d80*/  FFMA R88, R58.reuse, R66, R43 ;  /* 0x000000423a587223 */ /* 0x040fe2000000002b */
[----:B------:R-:W-:Y:S01]  /*10d90*/  FFMA R57, R57, R73, R56 ;  /* 0x0000004939397223 */ /* 0x000fe20000000038 */
[C---:B------:R-:W-:Y:S01]  /*10da0*/  FFMA R90, R58.reuse, R70, R41 ;  /* 0x000000463a5a7223 */ /* 0x040fe20000000029 */
[-C--:B------:R-:W-:Y:S01]  /*10db0*/  FFMA R163, R47, R67.reuse, R46 ;  /* 0x000000432fa37223 */ /* 0x080fe2000000002e */
[C---:B------:R-:W-:Y:S01]  /*10dc0*/  FFMA R56, R58.reuse, R62, R45 ;  /* 0x0000003e3a387223 */ /* 0x040fe2000000002d */
[----:B------:R-:W-:Y:S01]  /*10dd0*/  LDS.128 R40, [R146.X4+UR5+0xe0] ;  /* 0x0000e00592287984 */ /* 0x000fe20008004c00 */
        /* <DEDUP_REMOVED lines=22> */
[C---:B-1----:R-:W-:Y:S01]  /*10f40*/  FFMA R64, R52.reuse, R64, R119 ;  /* 0x0000004034407223 */ /* 0x042fe20000000077 */
[C---:B------:R-:W-:Y:S01]  /*10f50*/  FFMA R72, R52.reuse, R72, R81 ;  /* 0x0000004834487223 */ /* 0x040fe20000000051 */
[C---:B------:R-:W-:Y:S01]  /*10f60*/  FFMA R68, R52.reuse, R68, R117 ;  /* 0x0000004434447223 */ /* 0x040fe20000000075 */
[C---:B------:R-:W-:Y:S01]  /*10f70*/  FFMA R125, R51.reuse, R75, R90 ;  /* 0x0000004b337d7223 */ /* 0x040fe2000000005a */
[C---:B------:R-:W-:Y:S01]  /*10f80*/  FFMA R123, R51.reuse, R71, R88 ;  /* 0x00000047337b7223 */ /* 0x040fe20000000058 */
[C---:B------:R-:W-:Y:S01]  /*10f90*/  FFMA R121, R51.reuse, R67, R48 ;  /* 0x0000004333797223 */ /* 0x040fe20000000030 */
        /* <DEDUP_REMOVED lines=16> */
[----:B--2---:R-:W-:-:S03]  /*110a0*/  FFMA R60, R40, R108, R215 ;  /* 0x0000006c283c7223 */ /* 0x004fc600000000d7 */
[C---:B------:R-:W-:Y:S01]  /*110b0*/  FFMA R63, R41.reuse, R85, R54 ;  /* 0x00000055293f7223 */ /* 0x040fe20000000036 */
[----:B----4-:R-:W-:Y:S01]  /*110c0*/  FFMA R52, R40, R96, R83 ;  /* 0x0000006028347223 */ /* 0x010fe20000000053 */
[C---:B------:R-:W-:Y:S02]  /*110d0*/  FFMA R61, R41.reuse, R109, R60 ;  /* 0x0000006d293d7223 */ /* 0x040fe4000000003c */
[----:B------:R-:W-:Y:S01]  /*110e0*/  FFMA R60, R42, R86, R63 ;  /* 0x000000562a3c7223 */ /* 0x000fe2000000003f */
        /* <DEDUP_REMOVED lines=17> */
[----:B------:R-:W-:-:S02]  /*11200*/  FFMA R63, R57, R109, R42 ;  /* 0x0000006d393f7223 */ /* 0x000fc4000000002a */
[----:B------:R-:W3:Y:S01]  /*11210*/  LDS.128 R40, [R146.X4+UR5+0x10e0] ;  /* 0x0010e00592287984 */ /* 0x000ee20008004c00 */
        /* <DEDUP_REMOVED lines=10> */
[----:B------:R-:W-:Y:S01]  /*112c0*/  FFMA R57, R49, R45, R60 ;  /* 0x0000002d31397223 */ /* 0x000fe2000000003c */
[----:B------:R-:W-:Y:S01]  /*112d0*/  FFMA R67, R59, R87, R56 ;  /* 0x000000573b437223 */ /* 0x000fe20000000038 */
[----:B------:R-:W1:Y:S01]  /*112e0*/  LDS.128 R60, [R146.X4+UR5+0x11e0] ;  /* 0x0011e005923c7984 */ /* 0x000e620008004c00 */
        /* <DEDUP_REMOVED lines=10> */
[----:B--2---:R-:W-:Y:S01]  /*11390*/  FFMA R56, R52, R44, R241 ;  /* 0x0000002c34387223 */ /* 0x004fe200000000f1 */
[----:B------:R-:W-:Y:S01]  /*113a0*/  FFMA R50, R50, R98, R49 ;  /* 0x0000006232327223 */ /* 0x000fe20000000031 */
[----:B------:R-:W-:Y:S01]  /*113b0*/  FFMA R65, R51, R87, R48 ;  /* 0x0000005733417223 */ /* 0x000fe20000000030 */
[C---:B------:R-:W-:Y:S01]  /*113c0*/  FFMA R48, R52.reuse, R84, R129 ;  /* 0x0000005434307223 */ /* 0x040fe20000000081 */
[----:B------:R-:W-:Y:S01]  /*113d0*/  FFMA R49, R53, R45, R56 ;  /* 0x0000002d35317223 */ /* 0x000fe20000000038 */
[----:B------:R-:W-:Y:S01]  /*113e0*/  FFMA R233, R51, R99, R50 ;  /* 0x0000006333e97223 */ /* 0x000fe20000000032 */
[----:B------:R-:W2:Y:S01]  /*113f0*/  LDS.128 R56, [R146.X4+UR5+0x12e0] ;  /* 0x0012e00592387984 */ /* 0x000ea20008004c00 */
        /* <DEDUP_REMOVED lines=8> */
[----:B------:R-:W-:Y:S01]  /*11480*/  FFMA R50, R54, R110, R51 ;  /* 0x0000006e36327223 */ /* 0x000fe20000000033 */
[C---:B---3--:R-:W-:Y:S01]  /*11490*/  FFMA R100, R40.reuse, R44, R100 ;  /* 0x0000002c28647223 */ /* 0x048fe20000000064 */
[----:B------:R-:W-:Y:S01]  /*114a0*/  FFMA R82, R40, R108, R82 ;  /* 0x0000006c28527223 */ /* 0x000fe20000000052 */
[----:B------:R-:W-:Y:S01]  /*114b0*/  FFMA R54, R54, R98, R53 ;  /* 0x0000006236367223 */ /* 0x000fe20000000035 */
[C---:B------:R-:W-:Y:S01]  /*114c0*/  FFMA R104, R40.reuse, R96, R104 ;  /* 0x0000006028687223 */ /* 0x040fe20000000068 */
[C---:B------:R-:W-:Y:S01]  /*114d0*/  FFMA R49, R41.reuse, R45, R100 ;  /* 0x0000002d29317223 */ /* 0x040fe20000000064 */
[----:B------:R-:W-:Y:S01]  /*114e0*/  FFMA R51, R41, R109, R82 ;  /* 0x0000006d29337223 */ /* 0x000fe20000000052 */
[----:B------:R-:W-:Y:S01]  /*114f0*/  FFMA R78, R40, R84, R78 ;  /* 0x00000054284e7223 */ /* 0x000fe2000000004e */
        /* <DEDUP_REMOVED lines=10> */
[C---:B-1----:R-:W-:Y:S01]  /*115a0*/  FFMA R114, R60.reuse, R44, R114 ;  /* 0x0000002c3c727223 */ /* 0x042fe20000000072 */
        /* <DEDUP_REMOVED lines=12> */
[----:B------:R-:W1:Y:S01]  /*11670*/  LDS.128 R40, [R146.X4+UR5+0x20e0] ;  /* 0x0020e00592287984 */ /* 0x000e620008004c00 */
[----:B------:R-:W-:Y:S01]  /*11680*/  FFMA R61, R61, R85, R106 ;  /* 0x000000553d3d7223 */ /* 0x000fe2000000006a */
[C---:B--2---:R-:W-:Y:S01]  /*11690*/  FFMA R124, R56.reuse, R96, R124 ;  /* 0x00000060387c7223 */ /* 0x044fe2000000007c */
        /* <DEDUP_REMOVED lines=18> */
[C---:B------:R-:W-:Y:S01]  /*117c0*/  FFMA R213, R59.reuse, R87, R64 ;  /* 0x000000573bd57223 */ /* 0x040fe20000000040 */
[C---:B------:R-:W-:Y:S01]  /*117d0*/  FFMA R247, R59.reuse, R99, R56 ;  /* 0x000000633bf77223 */ /* 0x040fe20000000038 */
[----:B------:R-:W2:Y:S01]  /*117e0*/  LDS.128 R52, [R157+0x1f0] ;  /* 0x0001f0009d347984 */ /* 0x000ea20000000c00 */
[----:B------:R-:W-:Y:S01]  /*117f0*/  FFMA R225, R59, R47, R58 ;  /* 0x0000002f3be17223 */ /* 0x000fe2000000003a */
[C---:B---3--:R-:W-:Y:S01]  /*11800*/  FFMA R64, R48.reuse, R44, R101 ;  /* 0x0000002c30407223 */ /* 0x048fe20000000065 */
[C---:B------:R-:W-:Y:S01]  /*11810*/  FFMA R58, R48.reuse, R108, R95 ;  /* 0x0000006c303a7223 */ /* 0x040fe2000000005f */
[----:B------:R-:W3:Y:S01]  /*11820*/  LDS.128 R60, [R157+0x2f0] ;  /* 0x0002f0009d3c7984 */ /* 0x000ee20000000c00 */
[C---:B------:R-:W-:Y:S01]  /*11830*/  FFMA R56, R48.reuse, R84, R93 ;  /* 0x0000005430387223 */ /* 0x040fe2000000005d */
[----:B------:R-:W-:Y:S01]  /*11840*/  FFMA R48, R48, R96, R115 ;  /* 0x0000006030307223 */ /* 0x000fe20000000073 */
[C---:B------:R-:W-:Y:S01]  /*11850*/  FFMA R93, R49.reuse, R45, R64 ;  /* 0x0000002d315d7223 */ /* 0x040fe20000000040 */
[----:B------:R-:W4:Y:S01]  /*11860*/  LDS.128 R76, [R157+0xf0] ;  /* 0x0000f0009d4c7984 */ /* 0x000f220000000c00 */
[C---:B------:R-:W-:Y:S01]  /*11870*/  FFMA R95, R49.reuse, R109, R58 ;  /* 0x0000006d315f7223 */ /* 0x040fe2000000003a */
[----:B------:R-:W-:Y:S01]  /*11880*/  FFMA R101, R49, R85, R56 ;  /* 0x0000005531657223 */ /* 0x000fe20000000038 */
[----:B------:R-:W-:Y:S01]  /*11890*/  FFMA R223, R59, R111, R66 ;  /* 0x0000006f3bdf7223 */ /* 0x000fe20000000042 */
[----:B------:R1:W4:Y:S01]  /*118a0*/  LDS.128 R72, [R157+0x3f0] ;  /* 0x0003f0009d487984 */ /* 0x0003220000000c00 */
[----:B------:R-:W-:Y:S01]  /*118b0*/  FFMA R49, R49, R97, R48 ;  /* 0x0000006131317223 */ /* 0x000fe20000000030 */
[C---:B------:R-:W-:Y:S01]  /*118c0*/  FFMA R66, R50.reuse, R46, R93 ;  /* 0x0000002e32427223 */ /* 0x040fe2000000005d */
        /* <DEDUP_REMOVED lines=26> */
[----:B---3--:R-:W-:-:S03]  /*11a70*/  FFMA R64, R128, R60, R249 ;  /* 0x0000003c80407223 */ /* 0x008fc600000000f9 */
[C---:B------:R-:W-:Y:S01]  /*11a80*/  FFMA R43, R129.reuse, R53, R42 ;  /* 0x00000035812b7223 */ /* 0x040fe2000000002a */
[C---:B----4-:R-:W-:Y:S01]  /*11a90*/  FFMA R40, R128.reuse, R76, R69 ;  /* 0x0000004c80287223 */ /* 0x050fe20000000045 */
[C---:B------:R-:W-:Y:S01]  /*11aa0*/  FFMA R41, R129.reuse, R61, R64 ;  /* 0x0000003d81297223 */ /* 0x040fe20000000040 */
[----:B------:R-:W2:Y:S01]  /*11ab0*/  LDS.128 R68, [R146.X4+UR5+0x3f0] ;  /* 0x0003f00592447984 */ /* 0x000ea20008004c00 */
[----:B------:R-:W-:Y:S01]  /*11ac0*/  FFMA R128, R128, R72, R251 ;  /* 0x0000004880807223 */ /* 0x000fe200000000fb */
[C---:B------:R-:W-:Y:S01]  /*11ad0*/  FFMA R93, R129.reuse, R77, R40 ;  /* 0x0000004d815d7223 */ /* 0x040fe20000000028 */
[C---:B------:R-:W-:Y:S01]  /*11ae0*/  FFMA R40, R130.reuse, R54, R43 ;  /* 0x0000003682287223 */ /* 0x040fe2000000002b */
[C---:B------:R-:W-:Y:S01]  /*11af0*/  FFMA R42, R130.reuse, R62, R41 ;  /* 0x0000003e822a7223 */ /* 0x040fe20000000029 */
[----:B------:R-:W-:Y:S01]  /*11b00*/  FFMA R129, R129, R73, R128 ;  /* 0x0000004981817223 */ /* 0x000fe20000000080 */
[----:B------:R-:W-:-:S03]  /*11b10*/  FFMA R128, R130, R78, R93 ;  /* 0x0000004e82807223 */ /* 0x000fc6000000005d */
        /* <DEDUP_REMOVED lines=28> */
[----:B------:R-:W1:Y:S01]  /*11ce0*/  LDS.128 R64, [R146.X4+UR5+0x11f0] ;  /* 0x0011f00592407984 */ /* 0x000e620008004c00 */
[C---:B------:R-:W-:Y:S01]  /*11cf0*/  FFMA R93, R49.reuse, R53, R56 ;  /* 0x00000035315d7223 */ /* 0x040fe20000000038 */
        /* <DEDUP_REMOVED lines=312> */
[----:B------:R-:W-:-:S02]  /*13080*/  FFMA R44, R43, R79, R42 ;  /* 0x0000004f2b2c7223 */ /* 0x000fc4000000002a */
[----:B------:R2:W3:Y:S01]  /*13090*/  LDS.128 R40, [R146.X4+UR5+0x33f0] ;  /* 0x0033f00592287984 */ /* 0x0004e20008004c00 */
[C---:B-1----:R-:W-:Y:S01]  /*130a0*/  FFMA R116, R96.reuse, R76, R211 ;  /* 0x0000004c60747223 */ /* 0x042fe200000000d3 */
[C---:B------:R-:W-:Y:S01]  /*130b0*/  FFMA R118, R96.reuse, R52, R187 ;  /* 0x0000003460767223 */ /* 0x040fe200000000bb */
[C---:B------:R-:W-:Y:S01]  /*130c0*/  FFMA R124, R96.reuse, R60, R207 ;  /* 0x0000003c607c7223 */ /* 0x040fe200000000cf */
[----:B------:R-:W-:-:S01]  /*130d0*/  FFMA R96, R96, R72, R209 ;  /* 0x0000004860607223 */ /* 0x000fc200000000d1 */
[----:B--2---:R-:W-:Y:S01]  /*130e0*/  SEL R143, R143, RZ, !P1 ;  /* 0x000000ff8f8f7207 */ /* 0x004fe20004800000 */
[----:B------:R-:W-:Y:S06]  /*130f0*/  BAR.SYNC 0x0 ;  /* 0x0000000000007b1d */ /* 0x000fec0000000000 */
[----:B------:R-:W-:Y:S01]  /*13100*/  IADD3 R174, P1, R0, UR6, RZ ;  /* 0x0000000600ae7c10 */ /* 0x000fe2000ff3e0ff */
[----:B------:R-:W-:Y:S01]  /*13110*/  UIADD3 UR4, UR4, 0x1, URZ ;  /* 0x0000000104047890 */ /* 0x000fe2000fffe03f */
[----:B------:R-:W-:Y:S01]  /*13120*/  IADD3 R176, P2, R2, UR6, RZ ;  /* 0x0000000602b07c10 */ /* 0x000fe2000ff5e0ff */
[C---:B---3--:R-:W-:Y:S01]  /*13130*/  FFMA R72, R40.reuse, R72, R125 ;  /* 0x0000004828487223 */ /* 0x048fe2000000007d */
[----:B------:R-:W-:Y:S01]  /*13140*/  IADD3.X R175, R3, UR7, RZ, P1, !PT ;  /* 0x0000000703af7c10 */ /* 0x000fe20008ffe4ff */
[----:B------:R-:W-:Y:S01]  /*13150*/  FFMA R60, R40, R60, R117 ;  /* 0x0000003c283c7223 */ /* 0x000fe20000000075 */
[----:B------:R-:W-:Y:S01]  /*13160*/  IADD3 R64, P1, R4, UR6, RZ ;  /* 0x0000000604407c10 */ /* 0x000fe2000ff3e0ff */
[C---:B------:R-:W-:Y:S01]  /*13170*/  FFMA R76, R40.reuse, R76, R119 ;  /* 0x0000004c284c7223 */ /* 0x040fe20000000077 */
[----:B------:R-:W-:Y:S01]  /*13180*/  LEA R157, R143, R170, 0xe ;  /* 0x000000aa8f9d7211 */ /* 0x000fe200078e70ff */
[----:B------:R-:W-:Y:S01]  /*13190*/  FFMA R40, R40, R52, R127 ;  /* 0x0000003428287223 */ /* 0x000fe2000000007f */
[----:B------:R-:W-:Y:S01]  /*131a0*/  IADD3.X R65, R7, UR7, RZ, P1, !PT ;  /* 0x0000000707417c10 */ /* 0x000fe20008ffe4ff */
[----:B------:R-:W-:Y:S01]  /*131b0*/  UISETP.GE.AND UP0, UPT, UR4, 0x2, UPT ;  /* 0x000000020400788c */ /* 0x000fe2000bf06270 */
[----:B------:R-:W-:Y:S01]  /*131c0*/  IADD3 R66, P1, R6, UR6, RZ ;  /* 0x0000000606427c10 */ /* 0x000fe2000ff3e0ff */
[----:B------:R-:W-:Y:S01]  /*131d0*/  @!PT LDS RZ, [RZ] ;  /* 0x00000000fffff984 */ /* 0x000fe20000000800 */
[----:B------:R-:W-:Y:S01]  /*131e0*/  @!PT LDS RZ, [RZ] ;  /* 0x00000000fffff984 */ /* 0x000fe20000000800 */
[----:B------:R-:W-:Y:S01]  /*131f0*/  @!PT LDS RZ, [RZ] ;  /* 0x00000000fffff984 */ /* 0x000fe20000000800 */
[----:B------:R1:W-:Y:S01]  /*13200*/  LDGSTS.E.BYPASS.128 [R157], [R174.64], !P0 ;  /* 0x00000000ae9d7fae */ /* 0x0003e2000c101c4a */
[----:B------:R-:W-:Y:S01]  /*13210*/  LEA R159, R143, R168, 0xe ;  /* 0x000000a88f9f7211 */ /* 0x000fe200078e70ff */
[----:B------:R-:W-:Y:S01]  /*13220*/  USEL UR4, UR4, URZ, !UP0 ;  /* 0x0000003f04047287 */ /* 0x000fe2000c000000 */
[----:B------:R-:W-:-:S02]  /*13230*/  IADD3.X R177, R5, UR7, RZ, P2, !PT ;  /* 0x0000000705b17c10 */ /* 0x000fc400097fe4ff */
[----:B------:R-:W-:Y:S01]  /*13240*/  LEA R161, R143, R166, 0xe ;  /* 0x000000a68fa17211 */ /* 0x000fe200078e70ff */
[----:B------:R-:W-:Y:S01]  /*13250*/  USHF.L.U32 UR5, UR4, 0xe, URZ ;  /* 0x0000000e04057899 */ /* 0x000fe2000800063f */
[----:B------:R-:W-:Y:S01]  /*13260*/  IADD3.X R67, R9, UR7, RZ, P1, !PT ;  /* 0x0000000709437c10 */ /* 0x000fe20008ffe4ff */
[----:B------:R2:W-:Y:S01]  /*13270*/  LDGSTS.E.BYPASS.128 [R159], [R176.64], !P0 ;  /* 0x00000000b09f7fae */ /* 0x0005e2000c101c4a */
[----:B------:R-:W-:Y:S01]  /*13280*/  IADD3 R172, P1, R10, UR6, RZ ;  /* 0x000000060aac7c10 */ /* 0x000fe2000ff3e0ff */
[----:B------:R-:W-:Y:S01]  /*13290*/  ULEA UR8, UR4, 0x8000, 0xf ;  /* 0x0000800004087891 */ /* 0x000fe2000f8e783f */
[----:B------:R-:W-:Y:S01]  /*132a0*/  IADD3 R178, P2, R8, UR6, RZ ;  /* 0x0000000608b27c10 */ /* 0x000fe2000ff5e0ff */
[----:B------:R3:W-:Y:S01]  /*132b0*/  LDGSTS.E.BYPASS.128 [R161], [R64.64], !P0 ;  /* 0x0000000040a17fae */ /* 0x0007e2000c101c4a */
[----:B------:R-:W-:Y:S02]  /*132c0*/  LEA R163, R143, R164, 0xe ;  /* 0x000000a48fa37211 */ /* 0x000fe400078e70ff */
[----:B------:R-:W-:-:S02]  /*132d0*/  IADD3.X R173, R13, UR7, RZ, P1, !PT ;  /* 0x000000070dad7c10 */ /* 0x000fc40008ffe4ff */
[----:B------:R-:W-:Y:S01]  /*132e0*/  LEA R165, R143, R162, 0xe ;  /* 0x000000a28fa57211 */ /* 0x000fe200078e70ff */
[----:B------:R4:W-:Y:S01]  /*132f0*/  LDGSTS.E.BYPASS.128 [R163], [R66.64], !P0 ;  /* 0x0000000042a37fae */ /* 0x0009e2000c101c4a */
[----:B------:R-:W-:Y:S02]  /*13300*/  IADD3.X R179, R11, UR7, RZ, P2, !PT ;  /* 0x000000070bb37c10 */ /* 0x000fe400097fe4ff */
[C---:B-1----:R-:W-:Y:S02]  /*13310*/  LEA R157, R143.reuse, R160, 0xe ;  /* 0x000000a08f9d7211 */ /* 0x042fe400078e70ff */
[----:B--2---:R-:W-:Y:S01]  /*13320*/  IADD3 R176, P2, R14, UR6, RZ ;  /* 0x000000060eb07c10 */ /* 0x004fe2000ff5e0ff */
[----:B------:R1:W-:Y:S01]  /*13330*/  LDGSTS.E.BYPASS.128 [R165], [R178.64], !P0 ;  /* 0x00000000b2a57fae */ /* 0x0003e2000c101c4a */
[----:B---3--:R-:W-:Y:S02]  /*13340*/  IADD3 R64, P1, R12, UR6, RZ ;  /* 0x000000060c407c10 */ /* 0x008fe4000ff3e0ff */
[----:B------:R-:W-:Y:S01]  /*13350*/  LEA R159, R143, R158, 0xe ;  /* 0x0000009e8f9f7211 */ /* 0x000fe200078e70ff */
[----:B------:R2:W-:Y:S01]  /*13360*/  LDGSTS.E.BYPASS.128 [R157], [R172.64], !P0 ;  /* 0x00000000ac9d7fae */ /* 0x0005e2000c101c4a */
[----:B------:R-:W-:-:S02]  /*13370*/  IADD3.X R65, R15, UR7, RZ, P1, !PT ;  /* 0x000000070f417c10 */ /* 0x000fc40008ffe4ff */
[----:B----4-:R-:W-:Y:S02]  /*13380*/  IADD3 R66, P1, R18, UR6, RZ ;  /* 0x0000000612427c10 */ /* 0x010fe4000ff3e0ff */
[----:B------:R-:W-:Y:S01]  /*13390*/  IADD3 R174, P3, R16, UR6, RZ ;  /* 0x0000000610ae7c10 */ /* 0x000fe2000ff7e0ff */
[----:B------:R3:W-:Y:S01]  /*133a0*/  LDGSTS.E.BYPASS.128 [R159], [R64.64], !P0 ;  /* 0x00000000409f7fae */ /* 0x0007e2000c101c4a */
[----:B------:R-:W-:Y:S02]  /*133b0*/  IADD3.X R67, R21, UR7, RZ, P1, !PT ;  /* 0x0000000715437c10 */ /* 0x000fe40008ffe4ff */
[C---:B------:R-:W-:Y:S02]  /*133c0*/  LEA R163, R143.reuse, 0x8000, 0xf ;  /* 0x000080008fa37811 */ /* 0x040fe400078e78ff */
[----:B------:R-:W-:Y:S02]  /*133d0*/  LEA R161, R143, R156, 0xe ;  /* 0x0000009c8fa17211 */ /* 0x000fe400078e70ff */
[----:B--2---:R-:W-:-:S02]  /*133e0*/  IADD3 R172, P1, R22, UR6, RZ ;  /* 0x0000000616ac7c10 */ /* 0x004fc4000ff3e0ff */
[----:B------:R-:W-:Y:S02]  /*133f0*/  IADD3.X R177, R17, UR7, RZ, P2, !PT ;  /* 0x0000000711b17c10 */ /* 0x000fe400097fe4ff */
[----:B------:R-:W-:Y:S02]  /*13400*/  IADD3.X R175, R19, UR7, RZ, P3, !PT ;  /* 0x0000000713af7c10 */ /* 0x000fe40009ffe4ff */
[----:B-1----:R-:W-:Y:S01]  /*13410*/  IADD3 R165, R170, R163, RZ ;  /* 0x000000a3aaa57210 */ /* 0x002fe20007ffe0ff */
[----:B------:R1:W-:Y:S01]  /*13420*/  LDGSTS.E.BYPASS.128 [R161], [R176.64], !P0 ;  /* 0x00000000b0a17fae */ /* 0x0003e2000c101c4a */
[----:B------:R-:W-:Y:S02]  /*13430*/  IADD3.X R173, R25, UR7, RZ, P1, !PT ;  /* 0x0000000719ad7c10 */ /* 0x000fe40008ffe4ff */
[----:B---3--:R-:W-:Y:S01]  /*13440*/  IADD3 R64, P1, R24, UR6, RZ ;  /* 0x0000000618407c10 */ /* 0x008fe2000ff3e0ff */
[----:B------:R-:W0:Y:S01]  /*13450*/  LDGDEPBAR ;  /* 0x00000000000079af */ /* 0x000e220000000000 */
[----:B------:R-:W-:-:S02]  /*13460*/  IADD3 R178, P2, R20, UR6, RZ ;  /* 0x0000000614b27c10 */ /* 0x000fc4000ff5e0ff */
[-C--:B------:R-:W-:Y:S01]  /*13470*/  IADD3 R157, R168, R163.reuse, RZ ;  /* 0x000000a3a89d7210 */ /* 0x080fe20007ffe0ff */
[----:B------:R2:W-:Y:S01]  /*13480*/  LDGSTS.E.BYPASS.128 [R165], [R174.64], !P0 ;  /* 0x00000000aea57fae */ /* 0x0005e2000c101c4a */
[----:B------:R-:W-:Y:S02]  /*13490*/  IADD3.X R65, R27, UR7, RZ, P1, !PT ;  /* 0x000000071b417c10 */ /* 0x000fe40008ffe4ff */
[----:B------:R-:W-:Y:S01]  /*134a0*/  IADD3.X R179, R23, UR7, RZ, P2, !PT ;  /* 0x0000000717b37c10 */ /* 0x000fe200097fe4ff */
[----:B------:R3:W-:Y:S01]  /*134b0*/  LDGSTS.E.BYPASS.128 [R157], [R66.64], !P0 ;  /* 0x00000000429d7fae */ /* 0x0007e2000c101c4a */
[-C--:B------:R-:W-:Y:S02]  /*134c0*/  IADD3 R159, R166, R163.reuse, RZ ;  /* 0x000000a3a69f7210 */ /* 0x080fe40007ffe0ff */
[-C--:B-1----:R-:W-:Y:S02]  /*134d0*/  IADD3 R161, R164, R163.reuse, RZ ;  /* 0x000000a3a4a17210 */ /* 0x082fe40007ffe0ff */
[----:B------:R-:W-:Y:S01]  /*134e0*/  IADD3 R176, P2, R26, UR6, RZ ;  /* 0x000000061ab07c10 */ /* 0x000fe2000ff5e0ff */
[----:B------:R1:W-:Y:S01]  /*134f0*/  LDGSTS.E.BYPASS.128 [R159], [R178.64], !P0 ;  /* 0x00000000b29f7fae */ /* 0x0003e2000c101c4a */
[----:B------:R-:W-:-:S02]  /*13500*/  IADD3 R167, R149, R163, RZ ;  /* 0x000000a395a77210 */ /* 0x000fc40007ffe0ff */
[----:B--2---:R-:W-:Y:S01]  /*13510*/  IADD3 R174, P1, R28, UR6, RZ ;  /* 0x000000061cae7c10 */ /* 0x004fe2000ff3e0ff */
[----:B------:R2:W-:Y:S01]  /*13520*/  LDGSTS.E.BYPASS.128 [R161], [R172.64], !P0 ;  /* 0x00000000aca17fae */ /* 0x0005e2000c101c4a */
[----:B------:R-:W-:Y:S02]  /*13530*/  IADD3 R165, R162, R163, RZ ;  /* 0x000000a3a2a57210 */ /* 0x000fe40007ffe0ff */
[----:B------:R-:W-:Y:S02]  /*13540*/  IADD3.X R175, R31, UR7, RZ, P1, !PT ;  /* 0x000000071faf7c10 */ /* 0x000fe40008ffe4ff */
[----:B---3--:R-:W-:Y:S01]  /*13550*/  IADD3 R66, P1, R30, UR6, RZ ;  /* 0x000000061e427c10 */ /* 0x008fe2000ff3e0ff */
[----:B------:R3:W-:Y:S01]  /*13560*/  LDGSTS.E.BYPASS.128 [R165], [R64.64], !P0 ;  /* 0x0000000040a57fae */ /* 0x0007e2000c101c4a */
[----:B------:R-:W-:Y:S02]  /*13570*/  IADD3.X R177, R29, UR7, RZ, P2, !PT ;  /* 0x000000071db17c10 */ /* 0x000fe400097fe4ff */
[----:B------:R-:W-:-:S02]  /*13580*/  IADD3.X R67, R33, UR7, RZ, P1, !PT ;  /* 0x0000000721437c10 */ /* 0x000fc40008ffe4ff */
[-C--:B------:R-:W-:Y:S02]  /*13590*/  IADD3 R157, R160, R163.reuse, RZ ;  /* 0x000000a3a09d7210 */ /* 0x080fe40007ffe0ff */
[----:B--2---:R-:W-:Y:S02]  /*135a0*/  IADD3 R172, P1, R34, UR6, RZ ;  /* 0x0000000622ac7c10 */ /* 0x004fe4000ff3e0ff */
[----:B-1----:R-:W-:Y:S01]  /*135b0*/  IADD3 R159, R158, R163, RZ ;  /* 0x000000a39e9f7210 */ /* 0x002fe20007ffe0ff */
[----:B------:R1:W-:Y:S01]  /*135c0*/  LDGSTS.E.BYPASS.128 [R157], [R176.64], !P0 ;  /* 0x00000000b09d7fae */ /* 0x0003e2000c101c4a */
[----:B------:R-:W-:Y:S02]  /*135d0*/  IADD3.X R173, R37, UR7, RZ, P1, !PT ;  /* 0x0000000725ad7c10 */ /* 0x000fe40008ffe4ff */
[----:B------:R-:W-:Y:S01]  /*135e0*/  IADD3 R178, P2, R32, UR6, RZ ;  /* 0x0000000620b27c10 */ /* 0x000fe2000ff5e0ff */
[----:B------:R2:W-:Y:S01]  /*135f0*/  LDGSTS.E.BYPASS.128 [R159], [R174.64], !P0 ;  /* 0x00000000ae9f7fae */ /* 0x0005e2000c101c4a */
[----:B---3--:R-:W-:-:S02]  /*13600*/  IADD3 R64, P1, R36, UR6, RZ ;  /* 0x0000000624407c10 */ /* 0x008fc4000ff3e0ff */
[-C--:B------:R-:W-:Y:S02]  /*13610*/  IADD3 R161, R156, R163.reuse, RZ ;  /* 0x000000a39ca17210 */ /* 0x080fe40007ffe0ff */
[----:B------:R-:W-:Y:S02]  /*13620*/  IADD3.X R179, R35, UR7, RZ, P2, !PT ;  /* 0x0000000723b37c10 */ /* 0x000fe400097fe4ff */
[-C--:B------:R-:W-:Y:S01]  /*13630*/  IADD3 R165, R154, R163.reuse, RZ ;  /* 0x000000a39aa57210 */ /* 0x080fe20007ffe0ff */
[----:B------:R3:W-:Y:S01]  /*13640*/  LDGSTS.E.BYPASS.128 [R161], [R66.64], !P0 ;  /* 0x0000000042a17fae */ /* 0x0007e2000c101c4a */
[----:B------:R-:W-:Y:S02]  /*13650*/  IADD3.X R65, R39, UR7, RZ, P1, !PT ;  /* 0x0000000727417c10 */ /* 0x000fe40008ffe4ff */
[----:B-1----:R-:W-:Y:S01]  /*13660*/  IADD3 R157, R153, R163, RZ ;  /* 0x000000a3999d7210 */ /* 0x002fe20007ffe0ff */
[----:B------:R1:W-:Y:S01]  /*13670*/  LDGSTS.E.BYPASS.128 [R165], [R178.64], !P0 ;  /* 0x00000000b2a57fae */ /* 0x0003e2000c101c4a */
[----:B--2---:R-:W-:-:S02]  /*13680*/  IADD3 R174, P1, R132, UR6, RZ ;  /* 0x0000000684ae7c10 */ /* 0x004fc4000ff3e0ff */
[----:B------:R-:W-:Y:S01]  /*13690*/  IADD3 R176, P2, R38, UR6, RZ ;  /* 0x0000000626b07c10 */ /* 0x000fe2000ff5e0ff */
[----:B------:R2:W-:Y:S01]  /*136a0*/  LDGSTS.E.BYPASS.128 [R157], [R172.64], !P0 ;  /* 0x00000000ac9d7fae */ /* 0x0005e2000c101c4a */
[----:B------:R-:W-:Y:S02]  /*136b0*/  IADD3.X R175, R134, UR7, RZ, P1, !PT ;  /* 0x0000000786af7c10 */ /* 0x000fe40008ffe4ff */
[----:B------:R-:W-:Y:S02]  /*136c0*/  IADD3.X R177, R133, UR7, RZ, P2, !PT ;  /* 0x0000000785b17c10 */ /* 0x000fe400097fe4ff */
[----:B---3--:R-:W-:Y:S02]  /*136d0*/  IADD3 R66, P1, R136, UR6, RZ ;  /* 0x0000000688427c10 */ /* 0x008fe4000ff3e0ff */
[-C--:B------:R-:W-:Y:S02]  /*136e0*/  IADD3 R159, R152, R163.reuse, RZ ;  /* 0x000000a3989f7210 */ /* 0x080fe40007ffe0ff */
[----:B------:R-:W-:-:S02]  /*136f0*/  IADD3 R161, R151, R163, RZ ;  /* 0x000000a397a17210 */ /* 0x000fc40007ffe0ff */
[----:B-1----:R-:W-:Y:S01]  /*13700*/  IADD3 R178, P3, R140, UR6, RZ ;  /* 0x000000068cb27c10 */ /* 0x002fe2000ff7e0ff */
[----:B------:R1:W-:Y:S01]  /*13710*/  LDGSTS.E.BYPASS.128 [R159], [R64.64], !P0 ;  /* 0x00000000409f7fae */ /* 0x0003e2000c101c4a */
[----:B--2---:R-:W-:Y:S01]  /*13720*/  IADD3 R172, P2, R138, UR6, RZ ;  /* 0x000000068aac7c10 */ /* 0x004fe2000ff5e0ff */
[----:B------:R-:W-:Y:S01]  /*13730*/  FFMA R157, R97, R61, R124 ;  /* 0x0000003d619d7223 */ /* 0x000fe2000000007c */
[----:B------:R-:W-:Y:S01]  /*13740*/  IADD3 R165, R150, R163, RZ ;  /* 0x000000a396a57210 */ /* 0x000fe20007ffe0ff */
[----:B------:R2:W-:Y:S01]  /*13750*/  LDGSTS.E.BYPASS.128 [R161], [R176.64], !P0 ;  /* 0x00000000b0a17fae */ /* 0x0005e2000c101c4a */
[----:B------:R-:W-:Y:S01]  /*13760*/  IADD3.X R67, R135, UR7, RZ, P1, !PT ;  /* 0x0000000787437c10 */ /* 0x000fe20008ffe4ff */
[----:B------:R-:W-:Y:S01]  /*13770*/  FFMA R61, R41, R61, R60 ;  /* 0x0000003d293d7223 */ /* 0x000fe2000000003c */
[----:B------:R-:W-:Y:S01]  /*13780*/  IADD3.X R173, R137, UR7, RZ, P2, !PT ;  /* 0x0000000789ad7c10 */ /* 0x000fe200097fe4ff */
[----:B------:R2:W-:Y:S01]  /*13790*/  LDGSTS.E.BYPASS.128 [R165], [R174.64], !P0 ;  /* 0x00000000aea57fae */ /* 0x0005e2000c101c4a */
[-C--:B------:R-:W-:Y:S01]  /*137a0*/  IADD3 R169, R148, R163.reuse, RZ ;  /* 0x000000a394a97210 */ /* 0x080fe20007ffe0ff */
[----:B------:R-:W-:Y:S01]  /*137b0*/  UIADD3 UR6, UP1, UR6, 0x100, URZ ;  /* 0x0000010006067890 */ /* 0x000fe2000ff3e03f */
[----:B------:R-:W-:Y:S01]  /*137c0*/  IADD3.X R179, R139, UR7, RZ, P3, !PT ;  /* 0x000000078bb37c10 */ /* 0x000fe20009ffe4ff */
[----:B------:R3:W-:Y:S01]  /*137d0*/  LDGSTS.E.BYPASS.128 [R167], [R66.64], !P0 ;  /* 0x0000000042a77fae */ /* 0x0007e2000c101c4a */
[----:B------:R-:W-:Y:S01]  /*137e0*/  IADD3 R163, R147, R163, RZ ;  /* 0x000000a393a37210 */ /* 0x000fe20007ffe0ff */
[C---:B-1----:R-:W-:Y:S01]  /*137f0*/  FFMA R65, R97.reuse, R73, R96 ;  /* 0x0000004961417223 */ /* 0x042fe20000000060 */
[C---:B------:R-:W-:Y:S01]  /*13800*/  FFMA R159, R97.reuse, R53, R118 ;  /* 0x00000035619f7223 */ /* 0x040fe20000000076 */
[----:B------:R2:W-:Y:S01]  /*13810*/  LDGSTS.E.BYPASS.128 [R169], [R172.64], !P0 ;  /* 0x00000000aca97fae */ /* 0x0005e2000c101c4a */
[----:B------:R-:W-:Y:S01]  /*13820*/  FFMA R97, R97, R77, R116 ;  /* 0x0000004d61617223 */ /* 0x000fe20000000074 */
[C---:B------:R-:W-:Y:S01]  /*13830*/  FFMA R73, R41.reuse, R73, R72 ;  /* 0x0000004929497223 */ /* 0x040fe20000000048 */
[----:B------:R-:W-:Y:S01]  /*13840*/  FFMA R77, R41, R77, R76 ;  /* 0x0000004d294d7223 */ /* 0x000fe2000000004c */
[----:B------:R2:W-:Y:S01]  /*13850*/  LDGSTS.E.BYPASS.128 [R163], [R178.64], !P0 ;  /* 0x00000000b2a37fae */ /* 0x0005e2000c101c4a */
[----:B------:R-:W-:Y:S01]  /*13860*/  ISETP.GE.U32.AND P0, PT, R155, 0x1f8, PT ;  /* 0x000001f89b00780c */ /* 0x000fe20003f06070 */
[----:B------:R-:W-:Y:S01]  /*13870*/  FFMA R41, R41, R53, R40 ;  /* 0x0000003529297223 */ /* 0x000fe20000000028 */
[C---:B------:R-:W-:Y:S01]  /*13880*/  FFMA R116, R98.reuse, R62, R157 ;  /* 0x0000003e62747223 */ /* 0x040fe2000000009d */
[----:B------:R-:W0:Y:S01]  /*13890*/  LDGDEPBAR ;  /* 0x00000000000079af */ /* 0x000e220000000000 */
[C---:B------:R-:W-:Y:S01]  /*138a0*/  FFMA R96, R98.reuse, R54, R159 ;  /* 0x0000003662607223 */ /* 0x040fe2000000009f */
[----:B------:R-:W-:Y:S01]  /*138b0*/  FFMA R118, R98, R74, R65 ;  /* 0x0000004a62767223 */ /* 0x000fe20000000041 */
[C---:B------:R-:W-:Y:S01]  /*138c0*/  FFMA R72, R42.reuse, R78, R77 ;  /* 0x0000004e2a487223 */ /* 0x040fe2000000004d */
[C---:B------:R-:W-:Y:S01]  /*138d0*/  FFMA R54, R42.reuse, R54, R41 ;  /* 0x000000362a367223 */ /* 0x040fe20000000029 */
[----:B------:R-:W-:Y:S01]  /*138e0*/  FFMA R62, R42, R62, R61 ;  /* 0x0000003e2a3e7223 */ /* 0x000fe2000000003d */
[----:B------:R-:W-:Y:S01]  /*138f0*/  FFMA R64, R98, R78, R97 ;  /* 0x0000004e62407223 */ /* 0x000fe20000000061 */
[----:B------:R-:W-:Y:S01]  /*13900*/  FFMA R42, R42, R74, R73 ;  /* 0x0000004a2a2a7223 */ /* 0x000fe20000000049 */
[----:B------:R-:W-:Y:S01]  /*13910*/  UIADD3.X UR7, URZ, UR7, URZ, UP1, !UPT ;  /* 0x000000073f077290 */ /* 0x000fe20008ffe43f */
        /* <DEDUP_REMOVED lines=8> */
[----:B------:R-:W-:-:S04]  /*139a0*/  DEPBAR.LE SB0, 0x2 ;  /* 0x000080800000791a */ /* 0x000fc80000000000 */
[----:B------:R-:W-:Y:S06]  /*139b0*/  BAR.SYNC 0x0 ;  /* 0x0000000000007b1d */ /* 0x000fec0000000000 */
[----:B--2---:R-:W-:Y:S01]  /*139c0*/  @P0 CALL.REL.NOINC `(.L_x_0) ;  /* 0x0000001000000944 */ /* 0x004fe20003c00000 */
[----:B------:R-:W-:Y:S05]  /*139d0*/  BRA `(.L_x_1) ;  /* 0xfffee46000007947 */ /* 0x000fea000383ffff */
.L_x_0:
[----:B------:R-:W1:Y:S01]  /*139e0*/  S2R R0, SR_TID.X ;  /* 0x0000000000007919 */ /* 0x000e620000002100 */
[----:B------:R-:W-:-:S04]  /*139f0*/  DEPBAR.LE SB0, 0x0 ;  /* 0x000080000000791a */ /* 0x000fc80000000000 */
[C---:B------:R-:W-:Y:S02]  /*13a00*/  LOP3.LUT R2, R142.reuse, 0x8, RZ, 0xfc, !PT ;  /* 0x000000088e027812 */ /* 0x040fe400078efcff */
[C---:B------:R-:W-:Y:S02]  /*13a10*/  LOP3.LUT R3, R142.reuse, 0xc, RZ, 0xfc, !PT ;  /* 0x0000000c8e037812 */ /* 0x040fe400078efcff */
[C---:B------:R-:W-:Y:S02]  /*13a20*/  LOP3.LUT R12, R142.reuse, 0x10, RZ, 0xfc, !PT ;  /* 0x000000108e0c7812 */ /* 0x040fe400078efcff */
[C---:B------:R-:W-:Y:S02]  /*13a30*/  LOP3.LUT R20, R142.reuse, 0x18, RZ, 0xfc, !PT ;  /* 0x000000188e147812 */ /* 0x040fe400078efcff */
[C---:B------:R-:W-:Y:S02]  /*13a40*/  LOP3.LUT R21, R142.reuse, 0x1c, RZ, 0xfc, !PT ;  /* 0x0000001c8e157812 */ /* 0x040fe400078efcff */
[----:B------:R-:W-:-:S02]  /*13a50*/  LOP3.LUT R22, R142, 0x20, RZ, 0xfc, !PT ;  /* 0x000000208e167812 */ /* 0x000fc400078efcff */
[----:B------:R-:W-:Y:S02]  /*13a60*/  LOP3.LUT R23, R142, 0x24, RZ, 0xfc, !PT ;  /* 0x000000248e177812 */ /* 0x000fe400078efcff */
[----:B-1----:R-:W-:Y:S02]  /*13a70*/  SHF.R.U32.HI R24, RZ, 0x5, R0 ;  /* 0x00000005ff187819 */ /* 0x002fe40000011600 */
[----:B------:R-:W-:Y:S02]  /*13a80*/  SHF.L.U32 R0, R0, 0x2, RZ ;  /* 0x0000000200007819 */ /* 0x000fe400000006ff */
[----:B------:R-:W-:Y:S02]  /*13a90*/  SGXT.U32 R24, R24, 0x2 ;  /* 0x000000021818781a */ /* 0x000fe40000000000 */
[----:B------:R-:W-:-:S03]  /*13aa0*/  LOP3.LUT R141, R141, 0x7c, R0, 0xf8, !PT ;  /* 0x0000007c8d8d7812 */ /* 0x000fc600078ef800 */
[----:B------:R-:W-:Y:S01]  /*13ab0*/  IMAD R145, R24, 0x210, R145 ;  /* 0x0000021018917824 */ /* 0x000fe200078e0291 */
[----:B------:R-:W-:Y:S06]  /*13ac0*/  BAR.SYNC 0x0 ;  /* 0x0000000000007b1d */ /* 0x000fec0000000000 */
[----:B------:R-:W-:Y:S01]  /*13ad0*/  SHF.L.U32 R0, R145, 0x2, RZ ;  /* 0x0000000291007819 */ /* 0x000fe200000006ff */
[----:B------:R-:W-:Y:S01]  /*13ae0*/  STS.128 [R145.X4], R128 ;  /* 0x0000008091007388 */ /* 0x000fe20000004c00 */
[----:B------:R-:W-:Y:S02]  /*13af0*/  ISETP.GE.AND P0, PT, R141, 0x100, PT ;  /* 0x000001008d00780c */ /* 0x000fe40003f06270 */
[----:B------:R-:W-:Y:S01]  /*13b00*/  LEA R14, R2, R141, 0x8 ;  /* 0x0000008d020e7211 */ /* 0x000fe200078e40ff */
[----:B------:R-:W-:Y:S01]  /*13b10*/  IMAD R24, R24, -0x630, R0 ;  /* 0xfffff9d018187824 */ /* 0x000fe200078e0200 */
[----:B------:R-:W-:Y:S01]  /*13b20*/  STS.128 [R145.X4+0x210], R104 ;  /* 0x0002106891007388 */ /* 0x000fe20000004c00 */
[----:B------:R-:W-:-:S02]  /*13b30*/  LOP3.LUT R0, R142, 0x4, RZ, 0xfc, !PT ;  /* 0x000000048e007812 */ /* 0x000fc400078efcff */
[----:B------:R-:W-:Y:S01]  /*13b40*/  ISETP.LT.AND P1, PT, R142, c[0x0][0x178], !P0 ;  /* 0x00005e008e007a0c */ /* 0x000fe20004721270 */
[----:B------:R-:W-:Y:S01]  /*13b50*/  STS.128 [R145.X4+0x420], R92 ;  /* 0x0004205c91007388 */ /* 0x000fe20000004c00 */
[----:B------:R-:W-:Y:S02]  /*13b60*/  ISETP.LT.AND P2, PT, R0, c[0x0][0x178], !P0 ;  /* 0x00005e0000007a0c */ /* 0x000fe40004741270 */
[----:B------:R-:W-:Y:S01]  /*13b70*/  ISETP.LT.AND P3, PT, R2, c[0x0][0x178], !P0 ;  /* 0x00005e0002007a0c */ /* 0x000fe20004761270 */
[----:B------:R-:W-:Y:S01]  /*13b80*/  STS.128 [R145.X4+0x630], R56 ;  /* 0x0006303891007388 */ /* 0x000fe20000004c00 */
[-C--:B------:R-:W-:Y:S02]  /*13b90*/  LEA R2, R142, R141.reuse, 0x8 ;  /* 0x0000008d8e027211 */ /* 0x080fe400078e40ff */
[----:B------:R-:W-:Y:S01]  /*13ba0*/  LEA R13, R0, R141, 0x8 ;  /* 0x0000008d000d7211 */ /* 0x000fe200078e40ff */
[----:B------:R-:W-:Y:S06]  /*13bb0*/  BAR.SYNC 0x0 ;  /* 0x0000000000007b1d */ /* 0x000fec0000000000 */
[----:B------:R-:W1:Y:S01]  /*13bc0*/  LDS.128 R28, [R24] ;  /* 0x00000000181c7984 */ /* 0x000e620000000c00 */
[----:B------:R-:W-:-:S02]  /*13bd0*/  ISETP.LT.AND P4, PT, R3, c[0x0][0x178], !P0 ;  /* 0x00005e0003007a0c */ /* 0x000fc40004781270 */
[-C--:B------:R-:W-:Y:S01]  /*13be0*/  LEA R16, R3, R141.reuse, 0x8 ;  /* 0x0000008d03107211 */ /* 0x080fe200078e40ff */
[----:B------:R-:W2:Y:S01]  /*13bf0*/  LDS.128 R32, [R24+0x840] ;  /* 0x0008400018207984 */ /* 0x000ea20000000c00 */
[C---:B------:R-:W-:Y:S02]  /*13c00*/  ISETP.LT.AND P5, PT, R12.reuse, c[0x0][0x178], !P0 ;  /* 0x00005e000c007a0c */ /* 0x040fe400047a1270 */
[----:B------:R-:W-:Y:S01]  /*13c10*/  LEA R18, R12, R141, 0x8 ;  /* 0x0000008d0c127211 */ /* 0x000fe200078e40ff */
[----:B------:R-:W3:Y:S01]  /*13c20*/  LDS.128 R36, [R24+0x1080] ;  /* 0x0010800018247984 */ /* 0x000ee20000000c00 */
[----:B------:R-:W-:-:S03]  /*13c30*/  LOP3.LUT R0, R142, 0x14, RZ, 0xfc, !PT ;  /* 0x000000148e007812 */ /* 0x000fc600078efcff */
[----:B------:R-:W4:Y:S04]  /*13c40*/  LDS.128 R40, [R24+0x18c0] ;  /* 0x0018c00018287984 */ /* 0x000f280000000c00 */
[----:B------:R-:W-:Y:S06]  /*13c50*/  BAR.SYNC 0x0 ;  /* 0x0000000000007b1d */ /* 0x000fec0000000000 */
[----:B------:R-:W-:Y:S04]  /*13c60*/  STS.128 [R145.X4], R88 ;  /* 0x0000005891007388 */ /* 0x000fe80000004c00 */
[----:B------:R-:W-:Y:S04]  /*13c70*/  STS.128 [R145.X4+0x210], R100 ;  /* 0x0002106491007388 */ /* 0x000fe80000004c00 */
[----:B------:R-:W-:Y:S04]  /*13c80*/  STS.128 [R145.X4+0x420], R112 ;  /* 0x0004207091007388 */ /* 0x000fe80000004c00 */
[----:B------:R-:W-:Y:S04]  /*13c90*/  STS.128 [R145.X4+0x630], R80 ;  /* 0x0006305091007388 */ /* 0x000fe80000004c00 */
[----:B------:R-:W-:Y:S06]  /*13ca0*/  BAR.SYNC 0x0 ;  /* 0x0000000000007b1d */ /* 0x000fec0000000000 */
[----:B------:R-:W1:Y:S04]  /*13cb0*/  LDS.128 R52, [R24] ;  /* 0x0000000018347984 */ /* 0x000e680000000c00 */
[----:B------:R-:W1:Y:S04]  /*13cc0*/  LDS.128 R56, [R24+0x840] ;  /* 0x0008400018387984 */ /* 0x000e680000000c00 */
[----:B------:R-:W1:Y:S04]  /*13cd0*/  LDS.128 R60, [R24+0x1080] ;  /* 0x00108000183c7984 */ /* 0x000e680000000c00 */
[----:B------:R-:W1:Y:S04]  /*13ce0*/  LDS.128 R76, [R24+0x18c0] ;  /* 0x0018c000184c7984 */ /* 0x000e680000000c00 */
[----:B------:R-:W-:Y:S06]  /*13cf0*/  BAR.SYNC 0x0 ;  /* 0x0000000000007b1d */ /* 0x000fec0000000000 */
[----:B------:R-:W-:Y:S04]  /*13d00*/  STS.128 [R145.X4], R68 ;  /* 0x0000004491007388 */ /* 0x000fe80000004c00 */
[----:B------:R-:W-:Y:S04]  /*13d10*/  STS.128 [R145.X4+0x210], R108 ;  /* 0x0002106c91007388 */ /* 0x000fe80000004c00 */
[----:B------:R-:W-:Y:S04]  /*13d20*/  STS.128 [R145.X4+0x420], R84 ;  /* 0x0004205491007388 */ /* 0x000fe80000004c00 */
[----:B------:R-:W-:Y:S04]  /*13d30*/  STS.128 [R145.X4+0x630], R120 ;  /* 0x0006307891007388 */ /* 0x000fe80000004c00 */
[----:B------:R-:W-:Y:S06]  /*13d40*/  BAR.SYNC 0x0 ;  /* 0x0000000000007b1d */ /* 0x000fec0000000000 */
[----:B------:R-:W1:Y:S01]  /*13d50*/  LDS.128 R80, [R24] ;  /* 0x0000000018507984 */ /* 0x000e620000000c00 */
[----:B------:R-:W-:-:S03]  /*13d60*/  MOV R69, 0x4 ;  /* 0x0000000400457802 */ /* 0x000fc60000000f00 */
[----:B------:R-:W1:Y:S02]  /*13d70*/  LDS.128 R88, [R24+0x840] ;  /* 0x0008400018587984 */ /* 0x000e640000000c00 */
[-C--:B------:R-:W-:Y:S02]  /*13d80*/  IMAD.WIDE R2, R2, R69.reuse, c[0x0][0x170] ;  /* 0x00005c0002027625 */ /* 0x080fe400078e0245 */
[----:B------:R-:W2:Y:S02]  /*13d90*/  LDS.128 R4, [R24+0x1080] ;  /* 0x0010800018047984 */ /* 0x000ea40000000c00 */
[-C--:B------:R-:W-:Y:S02]  /*13da0*/  IMAD.WIDE R12, R13, R69.reuse, c[0x0][0x170] ;  /* 0x00005c000d0c7625 */ /* 0x080fe400078e0245 */
[----:B------:R-:W3:Y:S02]  /*13db0*/  LDS.128 R8, [R24+0x18c0] ;  /* 0x0018c00018087984 */ /* 0x000ee40000000c00 */
[----:B------:R-:W-:-:S02]  /*13dc0*/  IMAD.WIDE R14, R14, R69, c[0x0][0x170] ;  /* 0x00005c000e0e7625 */ /* 0x000fc400078e0245 */
[----:B------:R-:W-:Y:S06]  /*13dd0*/  BAR.SYNC 0x0 ;  /* 0x0000000000007b1d */ /* 0x000fec0000000000 */
[----:B------:R-:W-:Y:S01]  /*13de0*/  STS.128 [R145.X4], R48 ;  /* 0x0000003091007388 */ /* 0x000fe20000004c00 */
[----:B------:R-:W-:-:S03]  /*13df0*/  IMAD.WIDE R16, R16, R69, c[0x0][0x170] ;  /* 0x00005c0010107625 */ /* 0x000fc600078e0245 */
[----:B------:R-:W-:Y:S01]  /*13e00*/  STS.128 [R145.X4+0x210], R44 ;  /* 0x0002102c91007388 */ /* 0x000fe20000004c00 */
[----:B------:R-:W-:-:S03]  /*13e10*/  IMAD.WIDE R18, R18, R69, c[0x0][0x170] ;  /* 0x00005c0012127625 */ /* 0x000fc600078e0245 */
[----:B------:R-:W-:Y:S04]  /*13e20*/  STS.128 [R145.X4+0x420], R64 ;  /* 0x0004204091007388 */ /* 0x000fe80000004c00 */
[----:B------:R-:W-:Y:S04]  /*13e30*/  STS.128 [R145.X4+0x630], R72 ;  /* 0x0006304891007388 */ /* 0x000fe80000004c00 */
[----:B------:R-:W-:Y:S06]  /*13e40*/  BAR.SYNC 0x0 ;  /* 0x0000000000007b1d */ /* 0x000fec0000000000 */
[----:B-1----:R1:W-:Y:S01]  /*13e50*/  @P1 STG.E.128 [R2.64], R28 ;  /* 0x0000001c02001986 */ /* 0x0023e2000c101d0a */
[----:B------:R-:W-:-:S03]  /*13e60*/  ISETP.LT.AND P1, PT, R0, c[0x0][0x178], !P0 ;  /* 0x00005e0000007a0c */ /* 0x000fc60004721270 */
[----:B--2---:R2:W-:Y:S01]  /*13e70*/  @P2 STG.E.128 [R12.64], R32 ;  /* 0x000000200c002986 */ /* 0x0045e2000c101d0a */
[----:B------:R-:W-:-:S03]  /*13e80*/  ISETP.LT.AND P2, PT, R20, c[0x0][0x178], !P0 ;  /* 0x00005e0014007a0c */ /* 0x000fc60004741270 */
[----:B------:R-:W4:Y:S04]  /*13e90*/  LDS.128 R28, [R24] ;  /* 0x00000000181c7984 */ /* 0x000f280000000c00 */
[----:B---3--:R3:W-:Y:S01]  /*13ea0*/  @P3 STG.E.128 [R14.64], R36 ;  /* 0x000000240e003986 */ /* 0x0087e2000c101d0a */
[----:B------:R-:W-:-:S03]  /*13eb0*/  ISETP.LT.AND P3, PT, R21, c[0x0][0x178], !P0 ;  /* 0x00005e0015007a0c */ /* 0x000fc60004761270 */
[----:B------:R-:W4:Y:S01]  /*13ec0*/  LDS.128 R32, [R24+0x840] ;  /* 0x0008400018207984 */ /* 0x000f220000000c00 */
[----:B-1----:R-:W-:-:S03]  /*13ed0*/  LEA R2, R0, R141, 0x8 ;  /* 0x0000008d00027211 */ /* 0x002fc600078e40ff */
[----:B------:R-:W1:Y:S01]  /*13ee0*/  LDS.128 R36, [R24+0x1080] ;  /* 0x0010800018247984 */ /* 0x000e620000000c00 */
[----:B------:R-:W-:Y:S02]  /*13ef0*/  LOP3.LUT R0, R142, 0x28, RZ, 0xfc, !PT ;  /* 0x000000288e007812 */ /* 0x000fe400078efcff */
[----:B--2---:R-:W-:Y:S01]  /*13f00*/  LEA R12, R20, R141, 0x8 ;  /* 0x0000008d140c7211 */ /* 0x004fe200078e40ff */
[----:B----4-:R2:W-:Y:S01]  /*13f10*/  @P4 STG.E.128 [R16.64], R40 ;  /* 0x0000002810004986 */ /* 0x0105e2000c101d0a */
[----:B------:R-:W-:Y:S01]  /*13f20*/  ISETP.LT.AND P4, PT, R22, c[0x0][0x178], !P0 ;  /* 0x00005e0016007a0c */ /* 0x000fe20004781270 */
[-C--:B------:R-:W-:Y:S01]  /*13f30*/  IMAD.WIDE R2, R2, R69.reuse, c[0x0][0x170] ;  /* 0x00005c0002027625 */ /* 0x080fe200078e0245 */
[----:B------:R-:W-:Y:S01]  /*13f40*/  LOP3.LUT R20, R142, 0x2c, RZ, 0xfc, !PT ;  /* 0x0000002c8e147812 */ /* 0x000fe200078efcff */
[----:B------:R4:W-:Y:S01]  /*13f50*/  @P5 STG.E.128 [R18.64], R52 ;  /* 0x0000003412005986 */ /* 0x0009e2000c101d0a */
[----:B------:R-:W-:Y:S01]  /*13f60*/  ISETP.LT.AND P5, PT, R23, c[0x0][0x178], !P0 ;  /* 0x00005e0017007a0c */ /* 0x000fe200047a1270 */
[----:B------:R-:W-:Y:S01]  /*13f70*/  IMAD.WIDE R12, R12, R69, c[0x0][0x170] ;  /* 0x00005c000c0c7625 */ /* 0x000fe200078e0245 */
[----:B---3--:R-:W-:Y:S01]  /*13f80*/  LEA R14, R21, R141, 0x8 ;  /* 0x0000008d150e7211 */ /* 0x008fe200078e40ff */
[----:B------:R3:W-:Y:S01]  /*13f90*/  @P1 STG.E.128 [R2.64], R56 ;  /* 0x0000003802001986 */ /* 0x0007e2000c101d0a */
[----:B------:R-:W-:-:S02]  /*13fa0*/  LOP3.LUT R21, R142, 0x30, RZ, 0xfc, !PT ;  /* 0x000000308e157812 */ /* 0x000fc400078efcff */
[----:B------:R-:W-:Y:S01]  /*13fb0*/  ISETP.LT.AND P1, PT, R0, c[0x0][0x178], !P0 ;  /* 0x00005e0000007a0c */ /* 0x000fe20004721270 */
[----:B------:R-:W-:Y:S01]  /*13fc0*/  IMAD.WIDE R14, R14, R69, c[0x0][0x170] ;  /* 0x00005c000e0e7625 */ /* 0x000fe200078e0245 */
[----:B------:R3:W-:Y:S01]  /*13fd0*/  @P2 STG.E.128 [R12.64], R60 ;  /* 0x0000003c0c002986 */ /* 0x0007e2000c101d0a */
[----:B------:R-:W-:-:S03]  /*13fe0*/  ISETP.LT.AND P2, PT, R20, c[0x0][0x178], !P0 ;  /* 0x00005e0014007a0c */ /* 0x000fc60004741270 */
[----:B------:R1:W-:Y:S01]  /*13ff0*/  @P3 STG.E.128 [R14.64], R76 ;  /* 0x0000004c0e003986 */ /* 0x0003e2000c101d0a */
[-C--:B--2---:R-:W-:Y:S02]  /*14000*/  LEA R16, R22, R141.reuse, 0x8 ;  /* 0x0000008d16107211 */ /* 0x084fe400078e40ff */
[----:B------:R-:W-:Y:S02]  /*14010*/  LOP3.LUT R22, R142, 0x34, RZ, 0xfc, !PT ;  /* 0x000000348e167812 */ /* 0x000fe400078efcff */
[----:B----4-:R-:W-:Y:S01]  /*14020*/  LEA R18, R23, R141, 0x8 ;  /* 0x0000008d17127211 */ /* 0x010fe200078e40ff */
[-C--:B------:R-:W-:Y:S01]  /*14030*/  IMAD.WIDE R16, R16, R69.reuse, c[0x0][0x170] ;  /* 0x00005c0010107625 */ /* 0x080fe200078e0245 */
[C---:B------:R-:W-:Y:S02]  /*14040*/  LOP3.LUT R23, R142.reuse, 0x38, RZ, 0xfc, !PT ;  /* 0x000000388e177812 */ /* 0x040fe400078efcff */
[----:B------:R-:W-:Y:S01]  /*14050*/  LOP3.LUT R142, R142, 0x3c, RZ, 0xfc, !PT ;  /* 0x0000003c8e8e7812 */ /* 0x000fe200078efcff */
[----:B------:R-:W-:Y:S01]  /*14060*/  IMAD.WIDE R18, R18, R69, c[0x0][0x170] ;  /* 0x00005c0012127625 */ /* 0x000fe200078e0245 */
[----:B------:R2:W-:Y:S01]  /*14070*/  @P4 STG.E.128 [R16.64], R80 ;  /* 0x0000005010004986 */ /* 0x0005e2000c101d0a */
[----:B------:R-:W-:-:S02]  /*14080*/  ISETP.LT.AND P3, PT, R21, c[0x0][0x178], !P0 ;  /* 0x00005e0015007a0c */ /* 0x000fc40004761270 */
[-C--:B---3--:R-:W-:Y:S01]  /*14090*/  LEA R2, R0, R141.reuse, 0x8 ;  /* 0x0000008d00027211 */ /* 0x088fe200078e40ff */
[----:B------:R3:W-:Y:S01]  /*140a0*/  @P5 STG.E.128 [R18.64], R88 ;  /* 0x0000005812005986 */ /* 0x0007e2000c101d0a */
[----:B------:R-:W-:Y:S02]  /*140b0*/  ISETP.LT.AND P4, PT, R22, c[0x0][0x178], !P0 ;  /* 0x00005e0016007a0c */ /* 0x000fe40004781270 */
[----:B------:R-:W-:Y:S01]  /*140c0*/  LEA R12, R20, R141, 0x8 ;  /* 0x0000008d140c7211 */ /* 0x000fe200078e40ff */
[----:B------:R-:W-:Y:S01]  /*140d0*/  IMAD.WIDE R2, R2, R69, c[0x0][0x170] ;  /* 0x00005c0002027625 */ /* 0x000fe200078e0245 */
[----:B------:R-:W-:Y:S02]  /*140e0*/  ISETP.LT.AND P5, PT, R23, c[0x0][0x178], !P0 ;  /* 0x00005e0017007a0c */ /* 0x000fe400047a1270 */
[----:B-1----:R-:W-:Y:S01]  /*140f0*/  LEA R14, R21, R141, 0x8 ;  /* 0x0000008d150e7211 */ /* 0x002fe200078e40ff */
[-C--:B------:R-:W-:Y:S01]  /*14100*/  IMAD.WIDE R12, R12, R69.reuse, c[0x0][0x170] ;  /* 0x00005c000c0c7625 */ /* 0x080fe200078e0245 */
[----:B------:R-:W-:Y:S01]  /*14110*/  ISETP.LT.AND P0, PT, R142, c[0x0][0x178], !P0 ;  /* 0x00005e008e007a0c */ /* 0x000fe20004701270 */
[----:B------:R1:W-:Y:S02]  /*14120*/  @P1 STG.E.128 [R2.64], R4 ;  /* 0x0000000402001986 */ /* 0x0003e4000c101d0a */
[----:B------:R-:W-:Y:S01]  /*14130*/  IMAD.WIDE R14, R14, R69, c[0x0][0x170] ;  /* 0x00005c000e0e7625 */ /* 0x000fe200078e0245 */
[-C--:B--2---:R-:W-:Y:S01]  /*14140*/  LEA R16, R22, R141.reuse, 0x8 ;  /* 0x0000008d16107211 */ /* 0x084fe200078e40ff */
[----:B------:R1:W-:Y:S01]  /*14150*/  @P2 STG.E.128 [R12.64], R8 ;  /* 0x000000080c002986 */ /* 0x0003e2000c101d0a */
[----:B---3--:R-:W-:-:S03]  /*14160*/  LEA R18, R23, R141, 0x8 ;  /* 0x0000008d17127211 */ /* 0x008fc600078e40ff */
[-C--:B------:R-:W-:Y:S01]  /*14170*/  IMAD.WIDE R16, R16, R69.reuse, c[0x0][0x170] ;  /* 0x00005c0010107625 */ /* 0x080fe200078e0245 */
[----:B------:R1:W-:Y:S03]  /*14180*/  @P3 STG.E.128 [R14.64], R28 ;  /* 0x0000001c0e003986 */ /* 0x0003e6000c101d0a */
[----:B------:R-:W-:Y:S01]  /*14190*/  IMAD.WIDE R18, R18, R69, c[0x0][0x170] ;  /* 0x00005c0012127625 */ /* 0x000fe200078e0245 */
[----:B------:R1:W-:Y:S04]  /*141a0*/  @P4 STG.E.128 [R16.64], R32 ;  /* 0x0000002010004986 */ /* 0x0003e8000c101d0a */
[----:B------:R1:W-:Y:S01]  /*141b0*/  @P5 STG.E.128 [R18.64], R36 ;  /* 0x0000002412005986 */ /* 0x0003e2000c101d0a */
[----:B------:R-:W-:Y:S05]  /*141c0*/  @!P0 EXIT ;  /* 0x000000000000894d */ /* 0x000fea0003800000 */
[----:B------:R-:W2:Y:S01]  /*141d0*/  LDS.128 R24, [R24+0x18c0] ;  /* 0x0018c00018187984 */ /* 0x000ea20000000c00 */
[----:B-1----:R-:W-:-:S05]  /*141e0*/  LEA R2, R142, R141, 0x8 ;  /* 0x0000008d8e027211 */ /* 0x002fca00078e40ff */
[----:B------:R-:W-:-:S05]  /*141f0*/  IMAD.WIDE R2, R2, R69, c[0x0][0x170] ;  /* 0x00005c0002027625 */ /* 0x000fca00078e0245 */
[----:B--2---:R-:W-:Y:S01]  /*14200*/  STG.E.128 [R2.64], R24 ;  /* 0x0000001802007986 */ /* 0x004fe2000c101d0a */
[----:B------:R-:W-:Y:S05]  /*14210*/  EXIT ;  /* 0x000000000000794d */ /* 0x000fea0003800000 */
.L_x_2:
[----:B------:R-:W-:-:S00]  /*14220*/  BRA `(.L_x_2) ;  /* 0xfffffff000007947 */ /* 0x000fc0000383ffff */
[----:B------:R-:W-:-:S00]  /*14230*/  NOP ;  /* 0x0000000000007918 */ /* 0x000fc00000000000 */
        /* <DEDUP_REMOVED lines=12> */
.L_x_3:


//--------------------- .nv.shared.triton_mm      --------------------------
	.section	.nv.shared.triton_mm,"aw",@nobits
	.align	16
